// auto-generated by cutlass_sweep.gemm — config: {"arch": "sm_90", "cluster_m": 1, "cluster_n": 2, "dtype": "e5m2", "stages": 3, "tile_k": 128, "tile_m": 256, "tile_n": 64}
#include "cutlass/cutlass.h"
#include "cutlass/gemm/collective/collective_builder.hpp"
#include "cutlass/gemm/device/gemm_universal_adapter.h"
#include "cutlass/gemm/kernel/gemm_universal.hpp"
#include "cutlass/epilogue/collective/collective_builder.hpp"

using ElemA = cutlass::float_e5m2_t;
using ElemB = cutlass::float_e5m2_t;
using ElemCD = cutlass::float_e5m2_t;
using Acc  = float;
using TileShape    = cute::Shape<cute::_256, cute::_64, cute::_128>;
using ClusterShape = cute::Shape<cute::_1, cute::_2, cute::_1>;

using CollectiveEpilogue = typename cutlass::epilogue::collective::CollectiveBuilder<
    cutlass::arch::Sm90, cutlass::arch::OpClassTensorOp,
    TileShape, ClusterShape,
    cutlass::epilogue::collective::EpilogueTileAuto,
    Acc, Acc,
    ElemCD, cutlass::layout::RowMajor, 128 / cutlass::sizeof_bits<ElemCD>::value,
    ElemCD, cutlass::layout::RowMajor, 128 / cutlass::sizeof_bits<ElemCD>::value,
    cutlass::epilogue::collective::EpilogueScheduleAuto
  >::CollectiveOp;

using CollectiveMainloop = typename cutlass::gemm::collective::CollectiveBuilder<
    cutlass::arch::Sm90, cutlass::arch::OpClassTensorOp,
    ElemA, cutlass::layout::RowMajor, 128 / cutlass::sizeof_bits<ElemA>::value,
    ElemB, cutlass::layout::ColumnMajor, 128 / cutlass::sizeof_bits<ElemB>::value,
    Acc,
    TileShape, ClusterShape,
    cutlass::gemm::collective::StageCount<3>,
    cutlass::gemm::collective::KernelScheduleAuto
  >::CollectiveOp;

using GemmKernel = cutlass::gemm::kernel::GemmUniversal<
    cute::Shape<int,int,int,int>,
    CollectiveMainloop,
    CollectiveEpilogue
>;
using Gemm = cutlass::gemm::device::GemmUniversalAdapter<GemmKernel>;

// Force the device kernel symbol into the cubin without needing a host main.
auto* _anchor = &cutlass::device_kernel<GemmKernel>;


// ===== COMPILED SASS (sm_90a) =====

	.target	sm_90a

	.elftype	@"ET_EXEC"


//--------------------- .note.nv.tkinfo           --------------------------
	.section	.note.nv.tkinfo,"",@"SHT_NOTE"
	.sectionflags	@"SHF_NOTE_NV_TKINFO"
	.tkinfo
        /*0018*/ 	.word	0x00000002
        /*0030*/ 	.string	""
        /*0030*/ 	.string	"ptxas"
        /*0030*/ 	.string	"Cuda compilation tools, release 13.0, V13.0.88"
        /*0030*/ 	.string	"Build cuda_13.0.r13.0/compiler.36424714_0"
        /*0030*/ 	.string	"-arch sm_90a -m 64 "



//--------------------- .note.nv.cuinfo           --------------------------
	.section	.note.nv.cuinfo,"",@"SHT_NOTE"
	.sectionflags	@"SHF_NOTE_NV_CUINFO"
        /*0018*/ 	.short	0x0002
        /*001a*/ 	.short	0x005a
        /*001c*/ 	.short	0x0082
	.zero		2


//--------------------- .nv.info                  --------------------------
	.section	.nv.info,"",@"SHT_CUDA_INFO"
	.align	4


	//----- nvinfo : EIATTR_REGCOUNT
	.align		4
        /*0000*/ 	.byte	0x04, 0x2f
        /*0002*/ 	.short	(.L_12 - .L_11)
	.align		4
.L_11:
        /*0004*/ 	.word	index@(_ZN7cutlass13device_kernelINS_4gemm6kernel13GemmUniversalIN4cute5tupleIJiiiiEEENS1_10collective13CollectiveMmaINS1_37MainloopSm90TmaGmmaWarpSpecializedFP8ILi3ENS5_IJNS4_1CILi1EEENSA_ILi2EEESB_EEENS1_35KernelTmaWarpSpecializedCooperativeEEENS5_IJNSA_ILi256EEENSA_ILi64EEENSA_ILi128EEEEEENS_12float_e5m2_tENS5_IJlSB_lEEESK_SL_NS4_8TiledMMAINS4_8MMA_AtomIJNS4_4SM904GMMA30MMA_64x64x32_F32E5M2E5M2_SS_TNILNSP_7ScaleInE1ELSR_1EEEEEENS4_6LayoutINS5_IJSC_SB_SB_EEENS5_IJSB_NSA_ILi0EEESW_EEEEENS5_IJNS4_10UnderscoreESZ_SZ_EEEEENS4_23SM90_TMA_LOAD_MULTICASTENS4_14ComposedLayoutINS4_7SwizzleILi3ELi4ELi3EEENS4_18smem_ptr_flag_bitsILi8EEENSU_INS5_IJNSA_ILi8EEESI_EEENS5_IJSI_SB_EEEEEEEvNS4_8identityENS4_13SM90_TMA_LOADES1C_vS1D_EENS_8epilogue10collective6detail29Sm90TmaWarpSpecializedAdapterINS1H_15DefaultEpilogueISK_SL_SL_NS1G_6thread17LinearCombinationISK_Li1EffLNS1L_9ScaleType4KindE0ELNS_15FloatRoundStyleE2ESK_EENS1_15EpilogueDefaultEEEEEvvEEEEvNT_6ParamsE)
        /*0008*/ 	.word	0x000000a8


	//----- nvinfo : EIATTR_FRAME_SIZE
	.align		4
.L_12:
        /*000c*/ 	.byte	0x04, 0x11
        /*000e*/ 	.short	(.L_14 - .L_13)
	.align		4
.L_13:
        /*0010*/ 	.word	index@(_ZN7cutlass13device_kernelINS_4gemm6kernel13GemmUniversalIN4cute5tupleIJiiiiEEENS1_10collective13CollectiveMmaINS1_37MainloopSm90TmaGmmaWarpSpecializedFP8ILi3ENS5_IJNS4_1CILi1EEENSA_ILi2EEESB_EEENS1_35KernelTmaWarpSpecializedCooperativeEEENS5_IJNSA_ILi256EEENSA_ILi64EEENSA_ILi128EEEEEENS_12float_e5m2_tENS5_IJlSB_lEEESK_SL_NS4_8TiledMMAINS4_8MMA_AtomIJNS4_4SM904GMMA30MMA_64x64x32_F32E5M2E5M2_SS_TNILNSP_7ScaleInE1ELSR_1EEEEEENS4_6LayoutINS5_IJSC_SB_SB_EEENS5_IJSB_NSA_ILi0EEESW_EEEEENS5_IJNS4_10UnderscoreESZ_SZ_EEEEENS4_23SM90_TMA_LOAD_MULTICASTENS4_14ComposedLayoutINS4_7SwizzleILi3ELi4ELi3EEENS4_18smem_ptr_flag_bitsILi8EEENSU_INS5_IJNSA_ILi8EEESI_EEENS5_IJSI_SB_EEEEEEEvNS4_8identityENS4_13SM90_TMA_LOADES1C_vS1D_EENS_8epilogue10collective6detail29Sm90TmaWarpSpecializedAdapterINS1H_15DefaultEpilogueISK_SL_SL_NS1G_6thread17LinearCombinationISK_Li1EffLNS1L_9ScaleType4KindE0ELNS_15FloatRoundStyleE2ESK_EENS1_15EpilogueDefaultEEEEEvvEEEEvNT_6ParamsE)
        /*0014*/ 	.word	0x00000000


	//----- nvinfo : EIATTR_MIN_STACK_SIZE
	.align		4
.L_14:
        /*0018*/ 	.byte	0x04, 0x12
        /*001a*/ 	.short	(.L_16 - .L_15)
	.align		4
.L_15:
        /*001c*/ 	.word	index@(_ZN7cutlass13device_kernelINS_4gemm6kernel13GemmUniversalIN4cute5tupleIJiiiiEEENS1_10collective13CollectiveMmaINS1_37MainloopSm90TmaGmmaWarpSpecializedFP8ILi3ENS5_IJNS4_1CILi1EEENSA_ILi2EEESB_EEENS1_35KernelTmaWarpSpecializedCooperativeEEENS5_IJNSA_ILi256EEENSA_ILi64EEENSA_ILi128EEEEEENS_12float_e5m2_tENS5_IJlSB_lEEESK_SL_NS4_8TiledMMAINS4_8MMA_AtomIJNS4_4SM904GMMA30MMA_64x64x32_F32E5M2E5M2_SS_TNILNSP_7ScaleInE1ELSR_1EEEEEENS4_6LayoutINS5_IJSC_SB_SB_EEENS5_IJSB_NSA_ILi0EEESW_EEEEENS5_IJNS4_10UnderscoreESZ_SZ_EEEEENS4_23SM90_TMA_LOAD_MULTICASTENS4_14ComposedLayoutINS4_7SwizzleILi3ELi4ELi3EEENS4_18smem_ptr_flag_bitsILi8EEENSU_INS5_IJNSA_ILi8EEESI_EEENS5_IJSI_SB_EEEEEEEvNS4_8identityENS4_13SM90_TMA_LOADES1C_vS1D_EENS_8epilogue10collective6detail29Sm90TmaWarpSpecializedAdapterINS1H_15DefaultEpilogueISK_SL_SL_NS1G_6thread17LinearCombinationISK_Li1EffLNS1L_9ScaleType4KindE0ELNS_15FloatRoundStyleE2ESK_EENS1_15EpilogueDefaultEEEEEvvEEEEvNT_6ParamsE)
        /*0020*/ 	.word	0x00000000
.L_16:


//--------------------- .nv.compat                --------------------------
	.section	.nv.compat,"",@"SHT_CUDA_COMPAT_INFO"
	.align	4
        /*0000*/ 	.byte	0x02, 0x09, 0x01, 0x00, 0x02, 0x02, 0x04, 0x00, 0x02, 0x05, 0x05, 0x00, 0x03, 0x07, 0x01, 0x01
        /*0010*/ 	.byte	0x02, 0x03, 0x01, 0x00, 0x02, 0x06, 0x01, 0x00, 0x04, 0x0b, 0x08, 0x00, 0x00, 0x00, 0x00, 0x00
        /*0020*/ 	.byte	0x00, 0x00, 0x00, 0x00


//--------------------- .nv.info._ZN7cutlass13device_kernelINS_4gemm6kernel13GemmUniversalIN4cute5tupleIJiiiiEEENS1_10collective13CollectiveMmaINS1_37MainloopSm90TmaGmmaWarpSpecializedFP8ILi3ENS5_IJNS4_1CILi1EEENSA_ILi2EEESB_EEENS1_35KernelTmaWarpSpecializedCooperativeEEENS5_IJNSA_ILi256EEENSA_ILi64EEENSA_ILi128EEEEEENS_12float_e5m2_tENS5_IJlSB_lEEESK_SL_NS4_8TiledMMAINS4_8MMA_AtomIJNS4_4SM904GMMA30MMA_64x64x32_F32E5M2E5M2_SS_TNILNSP_7ScaleInE1ELSR_1EEEEEENS4_6LayoutINS5_IJSC_SB_SB_EEENS5_IJSB_NSA_ILi0EEESW_EEEEENS5_IJNS4_10UnderscoreESZ_SZ_EEEEENS4_23SM90_TMA_LOAD_MULTICASTENS4_14ComposedLayoutINS4_7SwizzleILi3ELi4ELi3EEENS4_18smem_ptr_flag_bitsILi8EEENSU_INS5_IJNSA_ILi8EEESI_EEENS5_IJSI_SB_EEEEEEEvNS4_8identityENS4_13SM90_TMA_LOADES1C_vS1D_EENS_8epilogue10collective6detail29Sm90TmaWarpSpecializedAdapterINS1H_15DefaultEpilogueISK_SL_SL_NS1G_6thread17LinearCombinationISK_Li1EffLNS1L_9ScaleType4KindE0ELNS_15FloatRoundStyleE2ESK_EENS1_15EpilogueDefaultEEEEEvvEEEEvNT_6ParamsE --------------------------
	.section	.nv.info._ZN7cutlass13device_kernelINS_4gemm6kernel13GemmUniversalIN4cute5tupleIJiiiiEEENS1_10collective13CollectiveMmaINS1_37MainloopSm90TmaGmmaWarpSpecializedFP8ILi3ENS5_IJNS4_1CILi1EEENSA_ILi2EEESB_EEENS1_35KernelTmaWarpSpecializedCooperativeEEENS5_IJNSA_ILi256EEENSA_ILi64EEENSA_ILi128EEEEEENS_12float_e5m2_tENS5_IJlSB_lEEESK_SL_NS4_8TiledMMAINS4_8MMA_AtomIJNS4_4SM904GMMA30MMA_64x64x32_F32E5M2E5M2_SS_TNILNSP_7ScaleInE1ELSR_1EEEEEENS4_6LayoutINS5_IJSC_SB_SB_EEENS5_IJSB_NSA_ILi0EEESW_EEEEENS5_IJNS4_10UnderscoreESZ_SZ_EEEEENS4_23SM90_TMA_LOAD_MULTICASTENS4_14ComposedLayoutINS4_7SwizzleILi3ELi4ELi3EEENS4_18smem_ptr_flag_bitsILi8EEENSU_INS5_IJNSA_ILi8EEESI_EEENS5_IJSI_SB_EEEEEEEvNS4_8identityENS4_13SM90_TMA_LOADES1C_vS1D_EENS_8epilogue10collective6detail29Sm90TmaWarpSpecializedAdapterINS1H_15DefaultEpilogueISK_SL_SL_NS1G_6thread17LinearCombinationISK_Li1EffLNS1L_9ScaleType4KindE0ELNS_15FloatRoundStyleE2ESK_EENS1_15EpilogueDefaultEEEEEvvEEEEvNT_6ParamsE,"",@"SHT_CUDA_INFO"
	.sectionflags	@""
	.align	4


	//----- nvinfo : EIATTR_CUDA_API_VERSION
	.align		4
        /*0000*/ 	.byte	0x04, 0x37
        /*0002*/ 	.short	(.L_18 - .L_17)
.L_17:
        /*0004*/ 	.word	0x00000082


	//----- nvinfo : EIATTR_KPARAM_INFO
	.align		4
.L_18:
        /*0008*/ 	.byte	0x04, 0x17
        /*000a*/ 	.short	(.L_20 - .L_19)
.L_19:
        /*000c*/ 	.word	0x00000000
        /*0010*/ 	.short	0x0000
        /*0012*/ 	.short	0x0070
        /*0014*/ 	.byte	0x00, 0xf0, 0x01, 0x10


	//----- nvinfo : EIATTR_SPARSE_MMA_MASK
	.align		4
.L_20:
        /*0018*/ 	.byte	0x03, 0x50
        /*001a*/ 	.short	0x0000


	//----- nvinfo : EIATTR_MAXREG_COUNT
	.align		4
        /*001c*/ 	.byte	0x03, 0x1b
        /*001e*/ 	.short	0x00a8


	//----- nvinfo : EIATTR_NUM_BARRIERS
	.align		4
        /*0020*/ 	.byte	0x02, 0x4c
        /*0022*/ 	.byte	0x01
	.zero		1


	//----- nvinfo : EIATTR_MERCURY_ISA_VERSION
	.align		4
        /*0024*/ 	.byte	0x03, 0x5f
        /*0026*/ 	.short	0x0101


	//----- nvinfo : EIATTR_INT_WARP_WIDE_INSTR_OFFSETS
	.align		4
        /*0028*/ 	.byte	0x04, 0x31
        /*002a*/ 	.short	(.L_22 - .L_21)


	//   ....[0]....
.L_21:
        /*002c*/ 	.word	0x00000420


	//   ....[1]....
        /*0030*/ 	.word	0x00000440


	//   ....[2]....
        /*0034*/ 	.word	0x00000610


	//----- nvinfo : EIATTR_COOP_GROUP_MASK_REGIDS
	.align		4
.L_22:
        /*0038*/ 	.byte	0x04, 0x29
        /*003a*/ 	.short	(.L_24 - .L_23)


	//   ....[0]....
.L_23:
        /*003c*/ 	.word	0xffffffff


	//   ....[1]....
        /*0040*/ 	.word	0xffffffff


	//   ....[2]....
        /*0044*/ 	.word	0xffffffff


	//   ....[3]....
        /*0048*/ 	.word	0xffffffff


	//   ....[4]....
        /*004c*/ 	.word	0xffffffff


	//   ....[5]....
        /*0050*/ 	.word	0xffffffff


	//----- nvinfo : EIATTR_COOP_GROUP_INSTR_OFFSETS
	.align		4
.L_24:
        /*0054*/ 	.byte	0x04, 0x28
        /*0056*/ 	.short	(.L_26 - .L_25)


	//   ....[0]....
.L_25:
        /*0058*/ 	.word	0x00000060


	//   ....[1]....
        /*005c*/ 	.word	0x00000070


	//   ....[2]....
        /*0060*/ 	.word	0x00000130


	//   ....[3]....
        /*0064*/ 	.word	0x000002a0


	//   ....[4]....
        /*0068*/ 	.word	0x00000750


	//   ....[5]....
        /*006c*/ 	.word	0x000011d0


	//----- nvinfo : EIATTR_REG_RECONFIG
	.align		4
.L_26:
        /*0070*/ 	.byte	0x01, 0x54
	.zero		2


	//----- nvinfo : EIATTR_MBARRIER_INSTR_OFFSETS
	.align		4
        /*0074*/ 	.byte	0x04, 0x39
        /*0076*/ 	.short	(.L_28 - .L_27)


	//   ....[0]....
.L_27:
        /*0078*/ 	.word	0x00000230
        /*007c*/ 	.word	0x000000ff
        /*0080*/ 	.word	0x00000000
        /*0084*/ 	.short	0x0100
        /*0086*/ 	.byte	0x08
	.zero		1


	//   ....[1]....
        /*0088*/ 	.word	0x00000240
        /*008c*/ 	.word	0x000000ff
        /*0090*/ 	.word	0x00000018
        /*0094*/ 	.short	0x0100
        /*0096*/ 	.byte	0x08
	.zero		1


	//   ....[2]....
        /*0098*/ 	.word	0x00000250
        /*009c*/ 	.word	0x000000ff
        /*00a0*/ 	.word	0x00000008
        /*00a4*/ 	.short	0x0100
        /*00a6*/ 	.byte	0x08
	.zero		1


	//   ....[3]....
        /*00a8*/ 	.word	0x00000260
        /*00ac*/ 	.word	0x000000ff
        /*00b0*/ 	.word	0x00000020
        /*00b4*/ 	.short	0x0100
        /*00b6*/ 	.byte	0x08
	.zero		1


	//   ....[4]....
        /*00b8*/ 	.word	0x00000270
        /*00bc*/ 	.word	0x000000ff
        /*00c0*/ 	.word	0x00000010
        /*00c4*/ 	.short	0x0100
        /*00c6*/ 	.byte	0x08
	.zero		1


	//   ....[5]....
        /*00c8*/ 	.word	0x00000280
        /*00cc*/ 	.word	0x000000ff
        /*00d0*/ 	.word	0x00000028
        /*00d4*/ 	.short	0x0100
        /*00d6*/ 	.byte	0x08
	.zero		1


	//   ....[6]....
        /*00d8*/ 	.word	0x000006b0
        /*00dc*/ 	.word	0x000000ff
        /*00e0*/ 	.word	0x00000040
        /*00e4*/ 	.short	0x0100
        /*00e6*/ 	.byte	0x06
	.zero		1


	//   ....[7]....
        /*00e8*/ 	.word	0x00000700
        /*00ec*/ 	.word	0x000000ff
        /*00f0*/ 	.word	0x00000048
        /*00f4*/ 	.short	0x0100
        /*00f6*/ 	.byte	0x06
	.zero		1


	//   ....[8]....
        /*00f8*/ 	.word	0x000016f0
        /*00fc*/ 	.word	0x000000ff
        /*0100*/ 	.word	0x00000000
        /*0104*/ 	.short	0x010a
        /*0106*/ 	.byte	0x06
	.zero		1


	//   ....[9]....
        /*0108*/ 	.word	0x00001730
        /*010c*/ 	.word	0x000000ff
        /*0110*/ 	.word	0x00000000
        /*0114*/ 	.short	0x010a
        /*0116*/ 	.byte	0x06
	.zero		1


	//   ....[10]....
        /*0118*/ 	.word	0x00002210
        /*011c*/ 	.word	0x000000ff
        /*0120*/ 	.word	0x00000000
        /*0124*/ 	.short	0x010a
        /*0126*/ 	.byte	0x0d
	.zero		1


	//   ....[11]....
        /*0128*/ 	.word	0x00002250
        /*012c*/ 	.word	0x000000ff
        /*0130*/ 	.word	0x00000000
        /*0134*/ 	.short	0x010a
        /*0136*/ 	.byte	0x0d
	.zero		1


	//   ....[12]....
        /*0138*/ 	.word	0x00002a40
        /*013c*/ 	.word	0x0000000e
        /*0140*/ 	.word	0x00000000
        /*0144*/ 	.short	0x0101
        /*0146*/ 	.byte	0x3f
	.zero		1


	//   ....[13]....
        /*0148*/ 	.word	0x000030c0
        /*014c*/ 	.word	0x0000000b
        /*0150*/ 	.word	0x00000000
        /*0154*/ 	.short	0x0101
        /*0156*/ 	.byte	0x3f
	.zero		1


	//   ....[14]....
        /*0158*/ 	.word	0x00008b40
        /*015c*/ 	.word	0x00000012
        /*0160*/ 	.word	0x00000018
        /*0164*/ 	.short	0x010a
        /*0166*/ 	.byte	0x3f
	.zero		1


	//   ....[15]....
        /*0168*/ 	.word	0x00008ec0
        /*016c*/ 	.word	0x00000008
        /*0170*/ 	.word	0x00000048
        /*0174*/ 	.short	0x0101
        /*0176*/ 	.byte	0x3f
	.zero		1


	//   ....[16]....
        /*0178*/ 	.word	0x000095e0
        /*017c*/ 	.word	0x00000004
        /*0180*/ 	.word	0x00000000
        /*0184*/ 	.short	0x010a
        /*0186*/ 	.byte	0x3f
	.zero		1


	//   ....[17]....
        /*0188*/ 	.word	0x00009660
        /*018c*/ 	.word	0x00000006
        /*0190*/ 	.word	0x00000000
        /*0194*/ 	.short	0x010a
        /*0196*/ 	.byte	0x3f
	.zero		1


	//   ....[18]....
        /*0198*/ 	.word	0x000096f0
        /*019c*/ 	.word	0x00000003
        /*01a0*/ 	.word	0x00000000
        /*01a4*/ 	.short	0x010a
        /*01a6*/ 	.byte	0x3f
	.zero		1


	//   ....[19]....
        /*01a8*/ 	.word	0x00009760
        /*01ac*/ 	.word	0x0000000c
        /*01b0*/ 	.word	0x00000000
        /*01b4*/ 	.short	0x010a
        /*01b6*/ 	.byte	0x3f
	.zero		1


	//   ....[20]....
        /*01b8*/ 	.word	0x000097c0
        /*01bc*/ 	.word	0x0000000e
        /*01c0*/ 	.word	0x00000000
        /*01c4*/ 	.short	0x010a
        /*01c6*/ 	.byte	0x3f
	.zero		1


	//   ....[21]....
        /*01c8*/ 	.word	0x00009890
        /*01cc*/ 	.word	0x00000012
        /*01d0*/ 	.word	0x00000018
        /*01d4*/ 	.short	0x010a
        /*01d6*/ 	.byte	0x3f
	.zero		1


	//   ....[22]....
        /*01d8*/ 	.word	0x00009960
        /*01dc*/ 	.word	0x00000004
        /*01e0*/ 	.word	0x00000000
        /*01e4*/ 	.short	0x010a
        /*01e6*/ 	.byte	0x3f
	.zero		1


	//   ....[23]....
        /*01e8*/ 	.word	0x000099b0
        /*01ec*/ 	.word	0x00000006
        /*01f0*/ 	.word	0x00000000
        /*01f4*/ 	.short	0x010a
        /*01f6*/ 	.byte	0x3f
	.zero		1


	//----- nvinfo : EIATTR_NUM_MBARRIERS
	.align		4
.L_28:
        /*01f8*/ 	.byte	0x03, 0x38
        /*01fa*/ 	.short	0x0008


	//----- nvinfo : EIATTR_EXIT_INSTR_OFFSETS
	.align		4
        /*01fc*/ 	.byte	0x04, 0x1c
        /*01fe*/ 	.short	(.L_30 - .L_29)


	//   ....[0]....
.L_29:
        /*0200*/ 	.word	0x000008b0


	//   ....[1]....
        /*0204*/ 	.word	0x000010a0


	//   ....[2]....
        /*0208*/ 	.word	0x00008260


	//   ....[3]....
        /*020c*/ 	.word	0x000087c0


	//   ....[4]....
        /*0210*/ 	.word	0x00009740


	//----- nvinfo : EIATTR_MAX_THREADS
	.align		4
.L_30:
        /*0214*/ 	.byte	0x04, 0x05
        /*0216*/ 	.short	(.L_32 - .L_31)
.L_31:
        /*0218*/ 	.word	0x00000180
        /*021c*/ 	.word	0x00000001
        /*0220*/ 	.word	0x00000001


	//----- nvinfo : EIATTR_CRS_STACK_SIZE
	.align		4
.L_32:
        /*0224*/ 	.byte	0x04, 0x1e
        /*0226*/ 	.short	(.L_34 - .L_33)
.L_33:
        /*0228*/ 	.word	0x00000000


	//----- nvinfo : EIATTR_CBANK_PARAM_SIZE
	.align		4
.L_34:
        /*022c*/ 	.byte	0x03, 0x19
        /*022e*/ 	.short	0x0470


	//----- nvinfo : EIATTR_PARAM_CBANK
	.align		4
        /*0230*/ 	.byte	0x04, 0x0a
        /*0232*/ 	.short	(.L_36 - .L_35)
	.align		4
.L_35:
        /*0234*/ 	.word	index@(.nv.constant0._ZN7cutlass13device_kernelINS_4gemm6kernel13GemmUniversalIN4cute5tupleIJiiiiEEENS1_10collective13CollectiveMmaINS1_37MainloopSm90TmaGmmaWarpSpecializedFP8ILi3ENS5_IJNS4_1CILi1EEENSA_ILi2EEESB_EEENS1_35KernelTmaWarpSpecializedCooperativeEEENS5_IJNSA_ILi256EEENSA_ILi64EEENSA_ILi128EEEEEENS_12float_e5m2_tENS5_IJlSB_lEEESK_SL_NS4_8TiledMMAINS4_8MMA_AtomIJNS4_4SM904GMMA30MMA_64x64x32_F32E5M2E5M2_SS_TNILNSP_7ScaleInE1ELSR_1EEEEEENS4_6LayoutINS5_IJSC_SB_SB_EEENS5_IJSB_NSA_ILi0EEESW_EEEEENS5_IJNS4_10UnderscoreESZ_SZ_EEEEENS4_23SM90_TMA_LOAD_MULTICASTENS4_14ComposedLayoutINS4_7SwizzleILi3ELi4ELi3EEENS4_18smem_ptr_flag_bitsILi8EEENSU_INS5_IJNSA_ILi8EEESI_EEENS5_IJSI_SB_EEEEEEEvNS4_8identityENS4_13SM90_TMA_LOADES1C_vS1D_EENS_8epilogue10collective6detail29Sm90TmaWarpSpecializedAdapterINS1H_15DefaultEpilogueISK_SL_SL_NS1G_6thread17LinearCombinationISK_Li1EffLNS1L_9ScaleType4KindE0ELNS_15FloatRoundStyleE2ESK_EENS1_15EpilogueDefaultEEEEEvvEEEEvNT_6ParamsE)
        /*0238*/ 	.short	0x0210
        /*023a*/ 	.short	0x0470


	//----- nvinfo : EIATTR_SW_WAR
	.align		4
.L_36:
        /*023c*/ 	.byte	0x04, 0x36
        /*023e*/ 	.short	(.L_38 - .L_37)
.L_37:
        /*0240*/ 	.word	0x00000008
.L_38:


//--------------------- .nv.callgraph             --------------------------
	.section	.nv.callgraph,"",@"SHT_CUDA_CALLGRAPH"
	.align	4
	.sectionentsize	8
	.align		4
        /*0000*/ 	.word	0x00000000
	.align		4
        /*0004*/ 	.word	0xffffffff
	.align		4
        /*0008*/ 	.word	0x00000000
	.align		4
        /*000c*/ 	.word	0xfffffffe
	.align		4
        /*0010*/ 	.word	0x00000000
	.align		4
        /*0014*/ 	.word	0xfffffffd
	.align		4
        /*0018*/ 	.word	0x00000000
	.align		4
        /*001c*/ 	.word	0xfffffffc


//--------------------- .nv.constant4             --------------------------
	.section	.nv.constant4,"a",@progbits
	.align	8
	.align		8
.nv.constant4:
        /*0000*/ 	.dword	_ZN39_INTERNAL_67e649af_4_k_cu_c7c3e7a4_44434cuda3std3__45__cpo5beginE
	.align		8
        /*0008*/ 	.dword	_ZN39_INTERNAL_67e649af_4_k_cu_c7c3e7a4_44434cuda3std3__45__cpo3endE
	.align		8
        /*0010*/ 	.dword	_ZN39_INTERNAL_67e649af_4_k_cu_c7c3e7a4_44434cuda3std3__45__cpo6cbeginE
	.align		8
        /*0018*/ 	.dword	_ZN39_INTERNAL_67e649af_4_k_cu_c7c3e7a4_44434cuda3std3__45__cpo4cendE
	.align		8
        /*0020*/ 	.dword	_ZN39_INTERNAL_67e649af_4_k_cu_c7c3e7a4_44434cuda3std3__441_GLOBAL__N__67e649af_4_k_cu_c7c3e7a4_44436ignoreE
	.align		8
        /*0028*/ 	.dword	_ZN39_INTERNAL_67e649af_4_k_cu_c7c3e7a4_44434cuda3std3__419piecewise_constructE
	.align		8
        /*0030*/ 	.dword	_ZN39_INTERNAL_67e649af_4_k_cu_c7c3e7a4_44434cuda3std3__48in_placeE
	.align		8
        /*0038*/ 	.dword	_ZN39_INTERNAL_67e649af_4_k_cu_c7c3e7a4_44434cuda3std6ranges3__45__cpo4swapE
	.align		8
        /*0040*/ 	.dword	_ZN39_INTERNAL_67e649af_4_k_cu_c7c3e7a4_44434cuda3std6ranges3__45__cpo9iter_moveE
	.align		8
        /*0048*/ 	.dword	_ZN39_INTERNAL_67e649af_4_k_cu_c7c3e7a4_44434cute7productE
	.align		8
        /*0050*/ 	.dword	_ZN39_INTERNAL_67e649af_4_k_cu_c7c3e7a4_44434cute1_E


//--------------------- .text._ZN7cutlass13device_kernelINS_4gemm6kernel13GemmUniversalIN4cute5tupleIJiiiiEEENS1_10collective13CollectiveMmaINS1_37MainloopSm90TmaGmmaWarpSpecializedFP8ILi3ENS5_IJNS4_1CILi1EEENSA_ILi2EEESB_EEENS1_35KernelTmaWarpSpecializedCooperativeEEENS5_IJNSA_ILi256EEENSA_ILi64EEENSA_ILi128EEEEEENS_12float_e5m2_tENS5_IJlSB_lEEESK_SL_NS4_8TiledMMAINS4_8MMA_AtomIJNS4_4SM904GMMA30MMA_64x64x32_F32E5M2E5M2_SS_TNILNSP_7ScaleInE1ELSR_1EEEEEENS4_6LayoutINS5_IJSC_SB_SB_EEENS5_IJSB_NSA_ILi0EEESW_EEEEENS5_IJNS4_10UnderscoreESZ_SZ_EEEEENS4_23SM90_TMA_LOAD_MULTICASTENS4_14ComposedLayoutINS4_7SwizzleILi3ELi4ELi3EEENS4_18smem_ptr_flag_bitsILi8EEENSU_INS5_IJNSA_ILi8EEESI_EEENS5_IJSI_SB_EEEEEEEvNS4_8identityENS4_13SM90_TMA_LOADES1C_vS1D_EENS_8epilogue10collective6detail29Sm90TmaWarpSpecializedAdapterINS1H_15DefaultEpilogueISK_SL_SL_NS1G_6thread17LinearCombinationISK_Li1EffLNS1L_9ScaleType4KindE0ELNS_15FloatRoundStyleE2ESK_EENS1_15EpilogueDefaultEEEEEvvEEEEvNT_6ParamsE --------------------------
	.section	.text._ZN7cutlass13device_kernelINS_4gemm6kernel13GemmUniversalIN4cute5tupleIJiiiiEEENS1_10collective13CollectiveMmaINS1_37MainloopSm90TmaGmmaWarpSpecializedFP8ILi3ENS5_IJNS4_1CILi1EEENSA_ILi2EEESB_EEENS1_35KernelTmaWarpSpecializedCooperativeEEENS5_IJNSA_ILi256EEENSA_ILi64EEENSA_ILi128EEEEEENS_12float_e5m2_tENS5_IJlSB_lEEESK_SL_NS4_8TiledMMAINS4_8MMA_AtomIJNS4_4SM904GMMA30MMA_64x64x32_F32E5M2E5M2_SS_TNILNSP_7ScaleInE1ELSR_1EEEEEENS4_6LayoutINS5_IJSC_SB_SB_EEENS5_IJSB_NSA_ILi0EEESW_EEEEENS5_IJNS4_10UnderscoreESZ_SZ_EEEEENS4_23SM90_TMA_LOAD_MULTICASTENS4_14ComposedLayoutINS4_7SwizzleILi3ELi4ELi3EEENS4_18smem_ptr_flag_bitsILi8EEENSU_INS5_IJNSA_ILi8EEESI_EEENS5_IJSI_SB_EEEEEEEvNS4_8identityENS4_13SM90_TMA_LOADES1C_vS1D_EENS_8epilogue10collective6detail29Sm90TmaWarpSpecializedAdapterINS1H_15DefaultEpilogueISK_SL_SL_NS1G_6thread17LinearCombinationISK_Li1EffLNS1L_9ScaleType4KindE0ELNS_15FloatRoundStyleE2ESK_EENS1_15EpilogueDefaultEEEEEvvEEEEvNT_6ParamsE,"ax",@progbits
	.align	128
.text._ZN7cutlass13device_kernelINS_4gemm6kernel13GemmUniversalIN4cute5tupleIJiiiiEEENS1_10collective13CollectiveMmaINS1_37MainloopSm90TmaGmmaWarpSpecializedFP8ILi3ENS5_IJNS4_1CILi1EEENSA_ILi2EEESB_EEENS1_35KernelTmaWarpSpecializedCooperativeEEENS5_IJNSA_ILi256EEENSA_ILi64EEENSA_ILi128EEEEEENS_12float_e5m2_tENS5_IJlSB_lEEESK_SL_NS4_8TiledMMAINS4_8MMA_AtomIJNS4_4SM904GMMA30MMA_64x64x32_F32E5M2E5M2_SS_TNILNSP_7ScaleInE1ELSR_1EEEEEENS4_6LayoutINS5_IJSC_SB_SB_EEENS5_IJSB_NSA_ILi0EEESW_EEEEENS5_IJNS4_10UnderscoreESZ_SZ_EEEEENS4_23SM90_TMA_LOAD_MULTICASTENS4_14ComposedLayoutINS4_7SwizzleILi3ELi4ELi3EEENS4_18smem_ptr_flag_bitsILi8EEENSU_INS5_IJNSA_ILi8EEESI_EEENS5_IJSI_SB_EEEEEEEvNS4_8identityENS4_13SM90_TMA_LOADES1C_vS1D_EENS_8epilogue10collective6detail29Sm90TmaWarpSpecializedAdapterINS1H_15DefaultEpilogueISK_SL_SL_NS1G_6thread17LinearCombinationISK_Li1EffLNS1L_9ScaleType4KindE0ELNS_15FloatRoundStyleE2ESK_EENS1_15EpilogueDefaultEEEEEvvEEEEvNT_6ParamsE:
        .type           _ZN7cutlass13device_kernelINS_4gemm6kernel13GemmUniversalIN4cute5tupleIJiiiiEEENS1_10collective13CollectiveMmaINS1_37MainloopSm90TmaGmmaWarpSpecializedFP8ILi3ENS5_IJNS4_1CILi1EEENSA_ILi2EEESB_EEENS1_35KernelTmaWarpSpecializedCooperativeEEENS5_IJNSA_ILi256EEENSA_ILi64EEENSA_ILi128EEEEEENS_12float_e5m2_tENS5_IJlSB_lEEESK_SL_NS4_8TiledMMAINS4_8MMA_AtomIJNS4_4SM904GMMA30MMA_64x64x32_F32E5M2E5M2_SS_TNILNSP_7ScaleInE1ELSR_1EEEEEENS4_6LayoutINS5_IJSC_SB_SB_EEENS5_IJSB_NSA_ILi0EEESW_EEEEENS5_IJNS4_10UnderscoreESZ_SZ_EEEEENS4_23SM90_TMA_LOAD_MULTICASTENS4_14ComposedLayoutINS4_7SwizzleILi3ELi4ELi3EEENS4_18smem_ptr_flag_bitsILi8EEENSU_INS5_IJNSA_ILi8EEESI_EEENS5_IJSI_SB_EEEEEEEvNS4_8identityENS4_13SM90_TMA_LOADES1C_vS1D_EENS_8epilogue10collective6detail29Sm90TmaWarpSpecializedAdapterINS1H_15DefaultEpilogueISK_SL_SL_NS1G_6thread17LinearCombinationISK_Li1EffLNS1L_9ScaleType4KindE0ELNS_15FloatRoundStyleE2ESK_EENS1_15EpilogueDefaultEEEEEvvEEEEvNT_6ParamsE,@function
        .size           _ZN7cutlass13device_kernelINS_4gemm6kernel13GemmUniversalIN4cute5tupleIJiiiiEEENS1_10collective13CollectiveMmaINS1_37MainloopSm90TmaGmmaWarpSpecializedFP8ILi3ENS5_IJNS4_1CILi1EEENSA_ILi2EEESB_EEENS1_35KernelTmaWarpSpecializedCooperativeEEENS5_IJNSA_ILi256EEENSA_ILi64EEENSA_ILi128EEEEEENS_12float_e5m2_tENS5_IJlSB_lEEESK_SL_NS4_8TiledMMAINS4_8MMA_AtomIJNS4_4SM904GMMA30MMA_64x64x32_F32E5M2E5M2_SS_TNILNSP_7ScaleInE1ELSR_1EEEEEENS4_6LayoutINS5_IJSC_SB_SB_EEENS5_IJSB_NSA_ILi0EEESW_EEEEENS5_IJNS4_10UnderscoreESZ_SZ_EEEEENS4_23SM90_TMA_LOAD_MULTICASTENS4_14ComposedLayoutINS4_7SwizzleILi3ELi4ELi3EEENS4_18smem_ptr_flag_bitsILi8EEENSU_INS5_IJNSA_ILi8EEESI_EEENS5_IJSI_SB_EEEEEEEvNS4_8identityENS4_13SM90_TMA_LOADES1C_vS1D_EENS_8epilogue10collective6detail29Sm90TmaWarpSpecializedAdapterINS1H_15DefaultEpilogueISK_SL_SL_NS1G_6thread17LinearCombinationISK_Li1EffLNS1L_9ScaleType4KindE0ELNS_15FloatRoundStyleE2ESK_EENS1_15EpilogueDefaultEEEEEvvEEEEvNT_6ParamsE,(.L_x_204 - _ZN7cutlass13device_kernelINS_4gemm6kernel13GemmUniversalIN4cute5tupleIJiiiiEEENS1_10collective13CollectiveMmaINS1_37MainloopSm90TmaGmmaWarpSpecializedFP8ILi3ENS5_IJNS4_1CILi1EEENSA_ILi2EEESB_EEENS1_35KernelTmaWarpSpecializedCooperativeEEENS5_IJNSA_ILi256EEENSA_ILi64EEENSA_ILi128EEEEEENS_12float_e5m2_tENS5_IJlSB_lEEESK_SL_NS4_8TiledMMAINS4_8MMA_AtomIJNS4_4SM904GMMA30MMA_64x64x32_F32E5M2E5M2_SS_TNILNSP_7ScaleInE1ELSR_1EEEEEENS4_6LayoutINS5_IJSC_SB_SB_EEENS5_IJSB_NSA_ILi0EEESW_EEEEENS5_IJNS4_10UnderscoreESZ_SZ_EEEEENS4_23SM90_TMA_LOAD_MULTICASTENS4_14ComposedLayoutINS4_7SwizzleILi3ELi4ELi3EEENS4_18smem_ptr_flag_bitsILi8EEENSU_INS5_IJNSA_ILi8EEESI_EEENS5_IJSI_SB_EEEEEEEvNS4_8identityENS4_13SM90_TMA_LOADES1C_vS1D_EENS_8epilogue10collective6detail29Sm90TmaWarpSpecializedAdapterINS1H_15DefaultEpilogueISK_SL_SL_NS1G_6thread17LinearCombinationISK_Li1EffLNS1L_9ScaleType4KindE0ELNS_15FloatRoundStyleE2ESK_EENS1_15EpilogueDefaultEEEEEvvEEEEvNT_6ParamsE)
        .other          _ZN7cutlass13device_kernelINS_4gemm6kernel13GemmUniversalIN4cute5tupleIJiiiiEEENS1_10collective13CollectiveMmaINS1_37MainloopSm90TmaGmmaWarpSpecializedFP8ILi3ENS5_IJNS4_1CILi1EEENSA_ILi2EEESB_EEENS1_35KernelTmaWarpSpecializedCooperativeEEENS5_IJNSA_ILi256EEENSA_ILi64EEENSA_ILi128EEEEEENS_12float_e5m2_tENS5_IJlSB_lEEESK_SL_NS4_8TiledMMAINS4_8MMA_AtomIJNS4_4SM904GMMA30MMA_64x64x32_F32E5M2E5M2_SS_TNILNSP_7ScaleInE1ELSR_1EEEEEENS4_6LayoutINS5_IJSC_SB_SB_EEENS5_IJSB_NSA_ILi0EEESW_EEEEENS5_IJNS4_10UnderscoreESZ_SZ_EEEEENS4_23SM90_TMA_LOAD_MULTICASTENS4_14ComposedLayoutINS4_7SwizzleILi3ELi4ELi3EEENS4_18smem_ptr_flag_bitsILi8EEENSU_INS5_IJNSA_ILi8EEESI_EEENS5_IJSI_SB_EEEEEEEvNS4_8identityENS4_13SM90_TMA_LOADES1C_vS1D_EENS_8epilogue10collective6detail29Sm90TmaWarpSpecializedAdapterINS1H_15DefaultEpilogueISK_SL_SL_NS1G_6thread17LinearCombinationISK_Li1EffLNS1L_9ScaleType4KindE0ELNS_15FloatRoundStyleE2ESK_EENS1_15EpilogueDefaultEEEEEvvEEEEvNT_6ParamsE,@"STO_CUDA_ENTRY STV_DEFAULT"
_ZN7cutlass13device_kernelINS_4gemm6kernel13GemmUniversalIN4cute5tupleIJiiiiEEENS1_10collective13CollectiveMmaINS1_37MainloopSm90TmaGmmaWarpSpecializedFP8ILi3ENS5_IJNS4_1CILi1EEENSA_ILi2EEESB_EEENS1_35KernelTmaWarpSpecializedCooperativeEEENS5_IJNSA_ILi256EEENSA_ILi64EEENSA_ILi128EEEEEENS_12float_e5m2_tENS5_IJlSB_lEEESK_SL_NS4_8TiledMMAINS4_8MMA_AtomIJNS4_4SM904GMMA30MMA_64x64x32_F32E5M2E5M2_SS_TNILNSP_7ScaleInE1ELSR_1EEEEEENS4_6LayoutINS5_IJSC_SB_SB_EEENS5_IJSB_NSA_ILi0EEESW_EEEEENS5_IJNS4_10UnderscoreESZ_SZ_EEEEENS4_23SM90_TMA_LOAD_MULTICASTENS4_14ComposedLayoutINS4_7SwizzleILi3ELi4ELi3EEENS4_18smem_ptr_flag_bitsILi8EEENSU_INS5_IJNSA_ILi8EEESI_EEENS5_IJSI_SB_EEEEEEEvNS4_8identityENS4_13SM90_TMA_LOADES1C_vS1D_EENS_8epilogue10collective6detail29Sm90TmaWarpSpecializedAdapterINS1H_15DefaultEpilogueISK_SL_SL_NS1G_6thread17LinearCombinationISK_Li1EffLNS1L_9ScaleType4KindE0ELNS_15FloatRoundStyleE2ESK_EENS1_15EpilogueDefaultEEEEEvvEEEEvNT_6ParamsE:
[----:B------:R-:W-:Y:S01]  /*0000*/  LDC R1, c[0x0][0x28] ;  /* 0x00000a00ff017b82 */ /* 0x000fe20000000800 */
[----:B------:R-:W0:Y:S01]  /*0010*/  S2R R0, SR_TID.X ;  /* 0x0000000000007919 */ /* 0x000e220000002100 */
[----:B------:R-:W-:Y:S01]  /*0020*/  ELECT P0, URZ, PT ;  /* 0x00000000003f782f */ /* 0x000fe20003800000 */
[----:B------:R-:W-:Y:S01]  /*0030*/  BSSY B0, `(.L_x_0) ;  /* 0x000000f000007945 */ /* 0x000fe20003800000 */
[--C-:B0-----:R-:W-:Y:S02]  /*0040*/  SHF.R.U32.HI R2, RZ, 0x5, R0.reuse ;  /* 0x00000005ff027819 */ /* 0x101fe40000011600 */
[----:B------:R-:W-:-:S03]  /*0050*/  SHF.R.U32.HI R3, RZ, 0x7, R0 ;  /* 0x00000007ff037819 */ /* 0x000fc60000011600 */
[----:B------:R-:W0:Y:S04]  /*0060*/  SHFL.IDX PT, R6, R2, RZ, 0x1f ;  /* 0x00001fff02067589 */ /* 0x000e2800000e0000 */
[----:B------:R1:W2:Y:S01]  /*0070*/  SHFL.IDX PT, R4, R3, RZ, 0x1f ;  /* 0x00001fff03047589 */ /* 0x0002a200000e0000 */
[----:B0-----:R-:W-:-:S13]  /*0080*/  ISETP.NE.OR P0, PT, R6, RZ, !P0 ;  /* 0x000000ff0600720c */ /* 0x001fda0004705670 */
[----:B-12---:R-:W-:Y:S05]  /*0090*/  @P0 BRA `(.L_x_1) ;  /* 0x0000000000200947 */ /* 0x006fea0003800000 */
[----:B------:R-:W-:Y:S02]  /*00a0*/  ULDC.64 UR4, c[0x0][0x198] ;  /* 0x0000660000047ab9 */ /* 0x000fe40000000a00 */
[----:B------:R-:W-:Y:S02]  /*00b0*/  UIADD3 UR6, UP0, UR4, 0xf0, URZ ;  /* 0x000000f004067890 */ /* 0x000fe4000ff1e03f */
[----:B------:R-:W-:Y:S02]  /*00c0*/  UIADD3 UR4, UP1, UR4, 0x1f0, URZ ;  /* 0x000001f004047890 */ /* 0x000fe4000ff3e03f */
[----:B------:R-:W-:Y:S02]  /*00d0*/  UIADD3.X UR7, URZ, UR5, URZ, UP0, !UPT ;  /* 0x000000053f077290 */ /* 0x000fe400087fe43f */
[----:B------:R-:W-:-:S07]  /*00e0*/  UIADD3.X UR5, URZ, UR5, URZ, UP1, !UPT ;  /* 0x000000053f057290 */ /* 0x000fce0008ffe43f */
[----:B------:R0:W-:Y:S02]  /*00f0*/  UTMACCTL.PF [UR6] ;  /* 0x00000000060079b9 */ /* 0x0001e40008040000 */
[----:B------:R0:W-:Y:S02]  /*0100*/  UTMACCTL.PF [UR4] ;  /* 0x00000000040079b9 */ /* 0x0001e40008040000 */
[----:B0-----:R-:W-:Y:S01]  /*0110*/  NOP ;  /* 0x0000000000007918 */ /* 0x001fe20000000000 */
.L_x_1:
[----:B------:R-:W-:Y:S05]  /*0120*/  BSYNC B0 ;  /* 0x0000000000007941 */ /* 0x000fea0003800000 */
.L_x_0:
[----:B------:R-:W0:Y:S02]  /*0130*/  SHFL.IDX PT, R3, R2, RZ, 0x1f ;  /* 0x00001fff02037589 */ /* 0x000e2400000e0000 */
[----:B0-----:R-:W-:-:S13]  /*0140*/  ISETP.NE.AND P0, PT, R3, RZ, PT ;  /* 0x000000ff0300720c */ /* 0x001fda0003f05270 */
[----:B------:R-:W-:Y:S05]  /*0150*/  @P0 BRA `(.L_x_2) ;  /* 0x0000000000500947 */ /* 0x000fea0003800000 */
[----:B------:R-:W0:Y:S01]  /*0160*/  S2UR UR8, SR_CgaCtaId ;  /* 0x00000000000879c3 */ /* 0x000e220000008800 */
[----:B------:R-:W-:Y:S01]  /*0170*/  UMOV UR4, 0x400 ;  /* 0x0000040000047882 */ /* 0x000fe20000000000 */
[----:B------:R-:W-:Y:S01]  /*0180*/  UMOV UR5, 0x1 ;  /* 0x0000000100057882 */ /* 0x000fe20000000000 */
[----:B------:R-:W-:Y:S01]  /*0190*/  UMOV UR6, 0x4 ;  /* 0x0000000400067882 */ /* 0x000fe20000000000 */
[----:B------:R-:W-:Y:S01]  /*01a0*/  ELECT P0, URZ, PT ;  /* 0x00000000003f782f */ /* 0x000fe20003800000 */
[----:B------:R-:W-:-:S04]  /*01b0*/  UIADD3 UR6, -UR6, 0x100000, URZ ;  /* 0x0010000006067890 */ /* 0x000fc8000fffe13f */
[----:B------:R-:W-:Y:S02]  /*01c0*/  USHF.L.U32 UR7, UR6, 0xb, URZ ;  /* 0x0000000b06077899 */ /* 0x000fe4000800063f */
[----:B------:R-:W-:Y:S02]  /*01d0*/  USHF.L.U32 UR6, UR6, 0x1, URZ ;  /* 0x0000000106067899 */ /* 0x000fe4000800063f */
[----:B0-----:R-:W-:Y:S02]  /*01e0*/  ULEA UR8, UR8, UR4, 0x18 ;  /* 0x0000000408087291 */ /* 0x001fe4000f8ec03f */
[----:B------:R-:W-:-:S04]  /*01f0*/  UIADD3 UR4, -UR5, 0x100000, URZ ;  /* 0x0010000005047890 */ /* 0x000fc8000fffe13f */
[----:B------:R-:W-:Y:S02]  /*0200*/  USHF.L.U32 UR5, UR4, 0xb, URZ ;  /* 0x0000000b04057899 */ /* 0x000fe4000800063f */
[----:B------:R-:W-:Y:S01]  /*0210*/  USHF.L.U32 UR4, UR4, 0x1, URZ ;  /* 0x0000000104047899 */ /* 0x000fe2000800063f */
[----:B------:R-:W0:Y:S11]  /*0220*/  FENCE.VIEW.ASYNC.S ;  /* 0x00000000000073c6 */ /* 0x000e360000000000 */
[----:B0-----:R0:W1:Y:S01]  /*0230*/  SYNCS.EXCH.64 URZ, [UR8], UR4 ;  /* 0x00000004083f75b2 */ /* 0x0010620008000100 */
[----:B------:R0:W2:Y:S01]  /*0240*/  SYNCS.EXCH.64 URZ, [UR8+0x18], UR6 ;  /* 0x00001806083f75b2 */ /* 0x0000a20008000100 */
[----:B------:R0:W3:Y:S01]  /*0250*/  SYNCS.EXCH.64 URZ, [UR8+0x8], UR4 ;  /* 0x00000804083f75b2 */ /* 0x0000e20008000100 */
[----:B------:R0:W4:Y:S01]  /*0260*/  SYNCS.EXCH.64 URZ, [UR8+0x20], UR6 ;  /* 0x00002006083f75b2 */ /* 0x0001220008000100 */
[----:B------:R0:W0:Y:S01]  /*0270*/  SYNCS.EXCH.64 URZ, [UR8+0x10], UR4 ;  /* 0x00001004083f75b2 */ /* 0x0000220008000100 */
[----:B------:R0:W0:Y:S01]  /*0280*/  SYNCS.EXCH.64 URZ, [UR8+0x28], UR6 ;  /* 0x00002806083f75b2 */ /* 0x0000220008000100 */
[----:B------:R-:W-:Y:S01]  /*0290*/  NOP ;  /* 0x0000000000007918 */ /* 0x000fe20000000000 */
.L_x_2:
[----:B------:R-:W5:Y:S01]  /*02a0*/  SHFL.IDX PT, R2, R2, RZ, 0x1f ;  /* 0x00001fff02027589 */ /* 0x000f6200000e0000 */
[----:B------:R-:W-:Y:S01]  /*02b0*/  SHF.R.S32.HI R5, RZ, 0x1f, R0 ;  /* 0x0000001fff057819 */ /* 0x000fe20000011400 */
[----:B0-----:R-:W0:Y:S01]  /*02c0*/  S2UR UR8, SR_CTAID.X ;  /* 0x00000000000879c3 */ /* 0x001e220000002500 */
[----:B------:R-:W-:Y:S01]  /*02d0*/  ELECT P0, URZ, PT ;  /* 0x00000000003f782f */ /* 0x000fe20003800000 */
[----:B------:R-:W1:Y:S01]  /*02e0*/  S2R R8, SR_CTAID.Y ;  /* 0x0000000000087919 */ /* 0x000e620000002600 */
[----:B------:R-:W-:Y:S01]  /*02f0*/  LEA.HI R5, R5, R0, RZ, 0x7 ;  /* 0x0000000005057211 */ /* 0x000fe200078f38ff */
[----:B------:R-:W-:Y:S01]  /*0300*/  ULDC UR4, c[0x0][0x154] ;  /* 0x0000550000047ab9 */ /* 0x000fe20000000800 */
[----:B------:R-:W-:Y:S01]  /*0310*/  NOP ;  /* 0x0000000000007918 */ /* 0x000fe20000000000 */
[----:B------:R-:W-:Y:S01]  /*0320*/  NOP ;  /* 0x0000000000007918 */ /* 0x000fe20000000000 */
[----:B------:R-:W-:Y:S01]  /*0330*/  LOP3.LUT R5, R5, 0xffffff80, RZ, 0xc0, !PT ;  /* 0xffffff8005057812 */ /* 0x000fe200078ec0ff */
[----:B------:R-:W2:Y:S04]  /*0340*/  LDC R14, c[0x0][0x140] ;  /* 0x00005000ff0e7b82 */ /* 0x000ea80000000800 */
[----:B------:R-:W-:-:S04]  /*0350*/  IMAD.IADD R5, R0, 0x1, -R5 ;  /* 0x0000000100057824 */ /* 0x000fc800078e0a05 */
[----:B------:R-:W3:Y:S01]  /*0360*/  LDC R19, c[0x0][0x148] ;  /* 0x00005200ff137b82 */ /* 0x000ee20000000800 */
[----:B------:R-:W-:Y:S02]  /*0370*/  SHF.R.S32.HI R10, RZ, 0x1f, R5 ;  /* 0x0000001fff0a7819 */ /* 0x000fe40000011405 */
[----:B------:R-:W-:Y:S02]  /*0380*/  LOP3.LUT P2, RZ, R5, 0x7, RZ, 0xc0, !PT ;  /* 0x0000000705ff7812 */ /* 0x000fe4000784c0ff */
[----:B------:R-:W-:Y:S02]  /*0390*/  LEA.HI R10, R10, R5, RZ, 0x3 ;  /* 0x000000050a0a7211 */ /* 0x000fe400078f18ff */
[----:B-----5:R-:W-:Y:S01]  /*03a0*/  ISETP.NE.OR P0, PT, R2, RZ, !P0 ;  /* 0x000000ff0200720c */ /* 0x020fe20004705670 */
[----:B------:R-:W5:Y:S01]  /*03b0*/  LDC R12, c[0x0][0x144] ;  /* 0x00005100ff0c7b82 */ /* 0x000f620000000800 */
[--C-:B------:R-:W-:Y:S02]  /*03c0*/  SHF.R.S32.HI R2, RZ, 0x3, R10.reuse ;  /* 0x00000003ff027819 */ /* 0x100fe4000001140a */
[----:B------:R-:W-:-:S02]  /*03d0*/  SHF.R.S32.HI R7, RZ, 0x1f, R10 ;  /* 0x0000001fff077819 */ /* 0x000fc4000001140a */
[----:B------:R-:W-:Y:S02]  /*03e0*/  SHF.R.S32.HI R10, RZ, 0x1f, R3 ;  /* 0x0000001fff0a7819 */ /* 0x000fe40000011403 */
[----:B------:R-:W-:Y:S02]  /*03f0*/  LEA.HI R7, R7, R2, RZ, 0x2 ;  /* 0x0000000207077211 */ /* 0x000fe400078f10ff */
[----:B------:R-:W-:Y:S02]  /*0400*/  LEA.HI R10, R10, R3, RZ, 0x2 ;  /* 0x000000030a0a7211 */ /* 0x000fe400078f10ff */
[----:B------:R-:W-:Y:S01]  /*0410*/  LOP3.LUT R7, R7, 0xfffffffc, RZ, 0xc0, !PT ;  /* 0xfffffffc07077812 */ /* 0x000fe200078ec0ff */
[----:B------:R-:W-:Y:S01]  /*0420*/  VOTEU.ALL UP0, P0 ;  /* 0x00000000003f7886 */ /* 0x000fe20000000000 */
[----:B-1----:R-:W-:Y:S01]  /*0430*/  I2FP.F32.U32 R11, R8 ;  /* 0x00000008000b7245 */ /* 0x002fe20000201000 */
[----:B------:R-:W-:Y:S01]  /*0440*/  VOTEU.ALL UP1, P0 ;  /* 0x00000000003f7886 */ /* 0x000fe20000020000 */
[----:B------:R-:W-:Y:S01]  /*0450*/  LOP3.LUT R10, R10, 0x3ffffffc, RZ, 0xc0, !PT ;  /* 0x3ffffffc0a0a7812 */ /* 0x000fe200078ec0ff */
[----:B------:R-:W-:Y:S01]  /*0460*/  IMAD.IADD R7, R2, 0x1, -R7 ;  /* 0x0000000102077824 */ /* 0x000fe200078e0a07 */
[----:B------:R-:W1:Y:S01]  /*0470*/  @!UP0 S2UR UR7, SR_CgaCtaId ;  /* 0x00000000000789c3 */ /* 0x000e620000008800 */
[----:B0-----:R-:W-:Y:S01]  /*0480*/  I2FP.F32.U32 R2, UR8 ;  /* 0x0000000800027c45 */ /* 0x001fe20008201000 */
[----:B------:R-:W-:Y:S01]  /*0490*/  FMUL R13, R11, UR4 ;  /* 0x000000040b0d7c20 */ /* 0x000fe20008400000 */
[----:B------:R-:W-:Y:S01]  /*04a0*/  ULDC UR4, c[0x0][0x150] ;  /* 0x0000540000047ab9 */ /* 0x000fe20000000800 */
[----:B------:R-:W-:Y:S01]  /*04b0*/  IMAD.IADD R10, R3, 0x1, -R10 ;  /* 0x00000001030a7824 */ /* 0x000fe200078e0a0a */
[----:B------:R-:W-:Y:S01]  /*04c0*/  SHF.R.S32.HI R3, RZ, 0x1f, R6 ;  /* 0x0000001fff037819 */ /* 0x000fe20000011406 */
[----:B------:R-:W-:Y:S01]  /*04d0*/  FMUL R11, R2, UR4 ;  /* 0x00000004020b7c20 */ /* 0x000fe20008400000 */
[----:B------:R-:W-:Y:S01]  /*04e0*/  UMOV UR4, 0x20 ;  /* 0x0000002000047882 */ /* 0x000fe20000000000 */
[----:B------:R-:W0:Y:S01]  /*04f0*/  F2I.U32.TRUNC.NTZ R13, R13 ;  /* 0x0000000d000d7305 */ /* 0x000e22000020f000 */
[----:B------:R-:W-:Y:S01]  /*0500*/  LEA.HI R3, R3, R6, RZ, 0x2 ;  /* 0x0000000603037211 */ /* 0x000fe200078f10ff */
[----:B------:R-:W-:Y:S01]  /*0510*/  IMAD R7, R10, 0x4, R7 ;  /* 0x000000040a077824 */ /* 0x000fe200078e0207 */
[----:B------:R-:W-:Y:S01]  /*0520*/  @!UP0 UMOV UR6, 0x400 ;  /* 0x0000040000068882 */ /* 0x000fe20000000000 */
[----:B------:R-:W-:-:S04]  /*0530*/  @!UP0 UIADD3 UR4, -UR4, 0x100000, URZ ;  /* 0x0010000004048890 */ /* 0x000fc8000fffe13f */
[----:B------:R-:W-:Y:S02]  /*0540*/  @!UP0 USHF.L.U32 UR5, UR4, 0xb, URZ ;  /* 0x0000000b04058899 */ /* 0x000fe4000800063f */
[----:B------:R-:W-:Y:S01]  /*0550*/  @!UP0 USHF.L.U32 UR4, UR4, 0x1, URZ ;  /* 0x0000000104048899 */ /* 0x000fe2000800063f */
[----:B------:R-:W-:Y:S01]  /*0560*/  LOP3.LUT R3, R3, 0xfffffffc, RZ, 0xc0, !PT ;  /* 0xfffffffc03037812 */ /* 0x000fe200078ec0ff */
[C---:B------:R-:W-:Y:S01]  /*0570*/  IMAD.SHL.U32 R2, R7.reuse, 0x4, RZ ;  /* 0x0000000407027824 */ /* 0x040fe200078e00ff */
[----:B--2---:R-:W-:Y:S01]  /*0580*/  ISETP.EQ.U32.AND P3, PT, R14, 0x1, PT ;  /* 0x000000010e00780c */ /* 0x004fe20003f62070 */
[----:B------:R-:W2:Y:S01]  /*0590*/  F2I.U32.TRUNC.NTZ R11, R11 ;  /* 0x0000000b000b7305 */ /* 0x000ea2000020f000 */
[----:B------:R-:W-:Y:S02]  /*05a0*/  VIADD R10, R4, 0xffffffff ;  /* 0xffffffff040a7836 */ /* 0x000fe40000000000 */
[----:B------:R-:W-:Y:S01]  /*05b0*/  IMAD.IADD R6, R6, 0x1, -R3 ;  /* 0x0000000106067824 */ /* 0x000fe200078e0a03 */
[----:B------:R-:W-:-:S02]  /*05c0*/  LOP3.LUT R5, R7, 0xc, R2, 0x78, !PT ;  /* 0x0000000c07057812 */ /* 0x000fc400078e7802 */
[----:B------:R-:W-:Y:S01]  /*05d0*/  ISETP.GE.U32.AND P5, PT, R10, 0x2, PT ;  /* 0x000000020a00780c */ /* 0x000fe20003fa6070 */
[----:B0-----:R-:W-:Y:S01]  /*05e0*/  IMAD.MOV R20, RZ, RZ, -R13 ;  /* 0x000000ffff147224 */ /* 0x001fe200078e0a0d */
[----:B-1----:R-:W-:Y:S01]  /*05f0*/  @!UP0 ULEA UR6, UR7, UR6, 0x18 ;  /* 0x0000000607068291 */ /* 0x002fe2000f8ec03f */
[C---:B------:R-:W-:Y:S01]  /*0600*/  ISETP.NE.AND P1, PT, R6.reuse, 0x3, PT ;  /* 0x000000030600780c */ /* 0x040fe20003f25270 */
[----:B------:R-:W-:Y:S01]  /*0610*/  VOTEU.ALL UP0, P0 ;  /* 0x00000000003f7886 */ /* 0x000fe20000000000 */
[----:B---3--:R-:W-:Y:S01]  /*0620*/  IMAD R2, R19, R20, R8 ;  /* 0x0000001413027224 */ /* 0x008fe200078e0208 */
[----:B------:R-:W-:Y:S02]  /*0630*/  ISETP.LT.U32.AND P0, PT, R5, 0x2, !P2 ;  /* 0x000000020500780c */ /* 0x000fe40005701070 */
[----:B------:R-:W-:Y:S01]  /*0640*/  ISETP.EQ.OR P1, PT, R6, RZ, !P1 ;  /* 0x000000ff0600720c */ /* 0x000fe20004f22670 */
[----:B--2---:R-:W-:Y:S01]  /*0650*/  IMAD.MOV R11, RZ, RZ, -R11 ;  /* 0x000000ffff0b7224 */ /* 0x004fe200078e0a0b */
[----:B------:R-:W-:-:S02]  /*0660*/  ISETP.NE.AND P4, PT, R2, R5, PT ;  /* 0x000000050200720c */ /* 0x000fc40003f85270 */
[----:B------:R-:W-:Y:S01]  /*0670*/  ISETP.EQ.AND P1, PT, R4, RZ, P1 ;  /* 0x000000ff0400720c */ /* 0x000fe20000f22270 */
[----:B-----5:R-:W-:Y:S01]  /*0680*/  IMAD R11, R12, R11, UR8 ;  /* 0x000000080c0b7e24 */ /* 0x020fe2000f8e020b */
[----:B------:R-:W-:Y:S01]  /*0690*/  ISETP.NE.AND P2, PT, R4, RZ, PT ;  /* 0x000000ff0400720c */ /* 0x000fe20003f45270 */
[----:B------:R-:W0:Y:S02]  /*06a0*/  FENCE.VIEW.ASYNC.S ;  /* 0x00000000000073c6 */ /* 0x000e240000000000 */
[----:B0-----:R0:W1:Y:S01]  /*06b0*/  @!UP0 SYNCS.EXCH.64 URZ, [UR6+0x40], UR4 ;  /* 0x00004004063f85b2 */ /* 0x0010620008000100 */
[----:B------:R-:W-:Y:S02]  /*06c0*/  SEL R4, RZ, 0x1, !P1 ;  /* 0x00000001ff047807 */ /* 0x000fe40004800000 */
[----:B------:R-:W-:Y:S02]  /*06d0*/  ISETP.EQ.OR P4, PT, R11, RZ, !P4 ;  /* 0x000000ff0b00720c */ /* 0x000fe40006782670 */
[----:B------:R-:W-:-:S02]  /*06e0*/  SEL R4, R4, 0x2, P5 ;  /* 0x0000000204047807 */ /* 0x000fc40002800000 */
[----:B------:R-:W-:Y:S01]  /*06f0*/  PLOP3.LUT P0, PT, P0, P4, PT, 0x80, 0x0 ;  /* 0x000000000000781c */ /* 0x000fe20000709070 */
[----:B------:R0:W2:Y:S01]  /*0700*/  @!UP1 SYNCS.EXCH.64 URZ, [UR6+0x48], UR4 ;  /* 0x00004804063f95b2 */ /* 0x0000a20008000100 */
[----:B------:R-:W-:Y:S01]  /*0710*/  NOP ;  /* 0x0000000000007918 */ /* 0x000fe20000000000 */
[----:B------:R-:W-:Y:S10]  /*0720*/  @!P3 BRA `(.L_x_3) ;  /* 0x000000000008b947 */ /* 0x000ff40003800000 */
[----:B-12-4-:R-:W-:Y:S01]  /*0730*/  UCGABAR_ARV ;  /* 0x00000000000079c7 */ /* 0x016fe20008000000 */
[----:B------:R-:W-:Y:S05]  /*0740*/  BRA `(.L_x_4) ;  /* 0x0000000000047947 */ /* 0x000fea0003800000 */
.L_x_3:
[----:B-12-4-:R-:W-:Y:S01]  /*0750*/  NOP ;  /* 0x0000000000007918 */ /* 0x016fe20000000000 */
.L_x_4:
[----:B------:R-:W1:Y:S01]  /*0760*/  LDC R2, c[0x0][0x65c] ;  /* 0x00019700ff027b82 */ /* 0x000e620000000800 */
[----:B------:R-:W-:Y:S01]  /*0770*/  IMAD.MOV.U32 R3, RZ, RZ, RZ ;  /* 0x000000ffff037224 */ /* 0x000fe200078e00ff */
[----:B-1----:R-:W-:Y:S01]  /*0780*/  ISETP.NE.AND P4, PT, R2, 0x1, PT ;  /* 0x000000010200780c */ /* 0x002fe20003f85270 */
[----:B------:R-:W-:-:S12]  /*0790*/  IMAD.U32 R2, RZ, RZ, UR8 ;  /* 0x00000008ff027e24 */ /* 0x000fd8000f8e00ff */
[----:B------:R-:W1:Y:S01]  /*07a0*/  @P4 LDC R15, c[0x0][0x10] ;  /* 0x00000400ff0f4b82 */ /* 0x000e620000000800 */
[----:B------:R-:W-:Y:S02]  /*07b0*/  @P4 IMAD.MOV.U32 R9, RZ, RZ, RZ ;  /* 0x000000ffff094224 */ /* 0x000fe400078e00ff */
[----:B------:R-:W-:-:S05]  /*07c0*/  @P4 IMAD.MOV.U32 R7, RZ, RZ, RZ ;  /* 0x000000ffff074224 */ /* 0x000fca00078e00ff */
[----:B------:R-:W2:Y:S01]  /*07d0*/  @!P4 LDC R13, c[0x0][0xc] ;  /* 0x00000300ff0dcb82 */ /* 0x000ea20000000800 */
[----:B-1----:R-:W-:-:S04]  /*07e0*/  @P4 IMAD.WIDE.U32 R14, R15, UR8, R8 ;  /* 0x000000080f0e4c25 */ /* 0x002fc8000f8e0008 */
[----:B--2---:R-:W-:-:S04]  /*07f0*/  @!P4 IMAD.WIDE.U32 R12, R8, R13, R2 ;  /* 0x0000000d080cc225 */ /* 0x004fc800078e0002 */
[----:B------:R-:W-:Y:S02]  /*0800*/  @P4 IMAD.MOV.U32 R2, RZ, RZ, R14 ;  /* 0x000000ffff024224 */ /* 0x000fe400078e000e */
[----:B------:R-:W-:Y:S02]  /*0810*/  @P4 IMAD.IADD R3, R15, 0x1, R7 ;  /* 0x000000010f034824 */ /* 0x000fe400078e0207 */
[----:B------:R-:W-:Y:S02]  /*0820*/  @!P4 IMAD.MOV.U32 R2, RZ, RZ, R12 ;  /* 0x000000ffff02c224 */ /* 0x000fe400078e000c */
[----:B------:R-:W-:Y:S01]  /*0830*/  @!P4 IMAD.MOV.U32 R3, RZ, RZ, R13 ;  /* 0x000000ffff03c224 */ /* 0x000fe200078e000d */
[----:B------:R-:W-:Y:S06]  /*0840*/  @!P3 BRA `(.L_x_5) ;  /* 0x00000000000cb947 */ /* 0x000fec0003800000 */
[----:B------:R-:W-:Y:S01]  /*0850*/  UCGABAR_WAIT ;  /* 0x0000000000007dc7 */ /* 0x000fe20008000000 */
[----:B------:R-:W-:Y:S01]  /*0860*/  CCTL.IVALL ;  /* 0x00000000ff00798f */ /* 0x000fe20002000000 */
[----:B------:R-:W-:Y:S05]  /*0870*/  BRA `(.L_x_6) ;  /* 0x0000000000047947 */ /* 0x000fea0003800000 */
.L_x_5:
[----:B------:R-:W-:Y:S06]  /*0880*/  BAR.SYNC.DEFER_BLOCKING 0x0 ;  /* 0x0000000000007b1d */ /* 0x000fec0000010000 */
.L_x_6:
[----:B------:R-:W-:Y:S05]  /*0890*/  @!P2 BRA `(.L_x_7) ;  /* 0x000000780074a947 */ /* 0x000fea0003800000 */
[----:B------:R-:W-:-:S13]  /*08a0*/  ISETP.GT.U32.AND P1, PT, R10, 0x1, PT ;  /* 0x000000010a00780c */ /* 0x000fda0003f24070 */
[----:B0-----:R-:W-:Y:S05]  /*08b0*/  @P1 EXIT ;  /* 0x000000000000194d */ /* 0x001fea0003800000 */
[----:B------:R-:W-:Y:S01]  /*08c0*/  ULDC.64 UR4, c[0x0][0x650] ;  /* 0x0001940000047ab9 */ /* 0x000fe20000000a00 */
[----:B------:R-:W-:Y:S01]  /*08d0*/  PRMT R14, RZ, 0x7610, R14 ;  /* 0x00007610ff0e7816 */ /* 0x000fe2000000000e */
[----:B------:R-:W-:Y:S01]  /*08e0*/  IMAD.MOV.U32 R7, RZ, RZ, -0x1 ;  /* 0xffffffffff077424 */ /* 0x000fe200078e00ff */
[----:B------:R-:W-:Y:S01]  /*08f0*/  ISETP.GE.U32.AND P1, PT, R2, UR4, PT ;  /* 0x0000000402007c0c */ /* 0x000fe2000bf26070 */
[----:B------:R-:W-:Y:S02]  /*0900*/  IMAD.MOV.U32 R10, RZ, RZ, -0x1 ;  /* 0xffffffffff0a7424 */ /* 0x000fe400078e00ff */
[----:B------:R-:W-:Y:S01]  /*0910*/  IMAD.MOV.U32 R6, RZ, RZ, -0x1 ;  /* 0xffffffffff067424 */ /* 0x000fe200078e00ff */
[----:B------:R-:W-:-:S13]  /*0920*/  ISETP.GE.U32.AND.EX P1, PT, R3, UR5, PT, P1 ;  /* 0x0000000503007c0c */ /* 0x000fda000bf26110 */
[----:B------:R-:W-:Y:S05]  /*0930*/  @P1 BRA `(.L_x_8) ;  /* 0x0000000400281947 */ /* 0x000fea0003800000 */
[----:B------:R-:W0:Y:S01]  /*0940*/  LDC.64 R22, c[0x0][0x628] ;  /* 0x00018a00ff167b82 */ /* 0x000e220000000a00 */
[----:B------:R-:W-:Y:S02]  /*0950*/  IMAD.MOV.U32 R6, RZ, RZ, R2 ;  /* 0x000000ffff067224 */ /* 0x000fe400078e0002 */
[----:B------:R-:W-:-:S05]  /*0960*/  IMAD.MOV.U32 R7, RZ, RZ, R3 ;  /* 0x000000ffff077224 */ /* 0x000fca00078e0003 */
[----:B------:R-:W1:Y:S08]  /*0970*/  LDC R10, c[0x0][0x630] ;  /* 0x00018c00ff0a7b82 */ /* 0x000e700000000800 */
[----:B------:R-:W2:Y:S01]  /*0980*/  LDC.64 R24, c[0x0][0x620] ;  /* 0x00018800ff187b82 */ /* 0x000ea20000000a00 */
[----:B0-----:R-:W-:-:S04]  /*0990*/  ISETP.NE.U32.AND P1, PT, R22, RZ, PT ;  /* 0x000000ff1600720c */ /* 0x001fc80003f25070 */
[----:B------:R-:W-:-:S13]  /*09a0*/  ISETP.NE.AND.EX P1, PT, R23, RZ, PT, P1 ;  /* 0x000000ff1700720c */ /* 0x000fda0003f25310 */
[----:B-12---:R-:W-:Y:S05]  /*09b0*/  @!P1 BRA `(.L_x_9) ;  /* 0x0000000000289947 */ /* 0x006fea0003800000 */
[----:B------:R-:W0:Y:S02]  /*09c0*/  LDC R15, c[0x0][0x634] ;  /* 0x00018d00ff0f7b82 */ /* 0x000e240000000800 */
[----:B0-----:R-:W-:-:S05]  /*09d0*/  IADD3 R15, P1, R2, R15, RZ ;  /* 0x0000000f020f7210 */ /* 0x001fca0007f3e0ff */
[----:B------:R-:W-:-:S04]  /*09e0*/  IMAD.X R17, RZ, RZ, R3, P1 ;  /* 0x000000ffff117224 */ /* 0x000fc800008e0603 */
[----:B------:R-:W-:-:S04]  /*09f0*/  IMAD.WIDE.U32 R6, R17, R22, RZ ;  /* 0x0000001611067225 */ /* 0x000fc800078e00ff */
[----:B------:R-:W-:-:S04]  /*0a00*/  IMAD.WIDE.U32 R12, P1, R15, R23, R6 ;  /* 0x000000170f0c7225 */ /* 0x000fc80007820006 */
[----:B------:R-:W-:-:S04]  /*0a10*/  IMAD.WIDE.U32 R6, R15, R22, RZ ;  /* 0x000000160f067225 */ /* 0x000fc800078e00ff */
[----:B------:R-:W-:Y:S01]  /*0a20*/  IMAD.X R15, RZ, RZ, RZ, P1 ;  /* 0x000000ffff0f7224 */ /* 0x000fe200008e06ff */
[----:B------:R-:W-:Y:S01]  /*0a30*/  IADD3 RZ, P1, R7, R12, RZ ;  /* 0x0000000c07ff7210 */ /* 0x000fe20007f3e0ff */
[----:B------:R-:W-:-:S04]  /*0a40*/  IMAD.MOV.U32 R14, RZ, RZ, R13 ;  /* 0x000000ffff0e7224 */ /* 0x000fc800078e000d */
[----:B------:R-:W-:-:S08]  /*0a50*/  IMAD.WIDE.U32.X R6, R17, R23, R14, P1 ;  /* 0x0000001711067225 */ /* 0x000fd000008e040e */
.L_x_9:
[----:B------:R-:W0:Y:S01]  /*0a60*/  LDC.64 R22, c[0x0][0x640] ;  /* 0x00019000ff167b82 */ /* 0x000e220000000a00 */
[--C-:B------:R-:W-:Y:S01]  /*0a70*/  SHF.R.U64 R26, R6, R10, R7.reuse ;  /* 0x0000000a061a7219 */ /* 0x100fe20000001207 */
[----:B------:R-:W-:Y:S01]  /*0a80*/  IMAD R20, R19, R20, R8 ;  /* 0x0000001413147224 */ /* 0x000fe200078e0208 */
[----:B------:R-:W-:Y:S01]  /*0a90*/  SHF.R.U32.HI R6, RZ, R10, R7 ;  /* 0x0000000aff067219 */ /* 0x000fe20000011607 */
[----:B------:R-:W-:Y:S01]  /*0aa0*/  IMAD.MOV.U32 R19, RZ, RZ, 0x1 ;  /* 0x00000001ff137424 */ /* 0x000fe200078e00ff */
[----:B------:R-:W-:-:S03]  /*0ab0*/  IADD3 R9, P1, RZ, -R26, RZ ;  /* 0x8000001aff097210 */ /* 0x000fc60007f3e0ff */
[----:B------:R-:W1:Y:S02]  /*0ac0*/  LDC R12, c[0x0][0x618] ;  /* 0x00018600ff0c7b82 */ /* 0x000e640000000800 */
[----:B------:R-:W-:-:S04]  /*0ad0*/  IMAD.X R7, RZ, RZ, ~R6, P1 ;  /* 0x000000ffff077224 */ /* 0x000fc800008e0e06 */
[-C--:B------:R-:W-:Y:S02]  /*0ae0*/  IMAD R10, R7, R24.reuse, RZ ;  /* 0x00000018070a7224 */ /* 0x080fe400078e02ff */
[----:B------:R-:W2:Y:S01]  /*0af0*/  LDC R16, c[0x0][0x608] ;  /* 0x00018200ff107b82 */ /* 0x000ea20000000800 */
[----:B------:R-:W-:-:S04]  /*0b00*/  IMAD.WIDE.U32 R6, R9, R24, R2 ;  /* 0x0000001809067225 */ /* 0x000fc800078e0002 */
[----:B------:R-:W-:-:S03]  /*0b10*/  IMAD R9, R9, R25, R10 ;  /* 0x0000001909097224 */ /* 0x000fc600078e020a */
[----:B------:R-:W3:Y:S01]  /*0b20*/  LDC R18, c[0x0][0x658] ;  /* 0x00019600ff127b82 */ /* 0x000ee20000000800 */
[----:B------:R-:W-:Y:S01]  /*0b30*/  IMAD.IADD R7, R7, 0x1, R9 ;  /* 0x0000000107077824 */ /* 0x000fe200078e0209 */
[----:B0-----:R-:W-:Y:S01]  /*0b40*/  ISETP.NE.U32.AND P1, PT, R22, RZ, PT ;  /* 0x000000ff1600720c */ /* 0x001fe20003f25070 */
[----:B------:R-:W-:-:S03]  /*0b50*/  IMAD.MOV.U32 R9, RZ, RZ, -0x1 ;  /* 0xffffffffff097424 */ /* 0x000fc600078e00ff */
[----:B------:R-:W-:Y:S02]  /*0b60*/  ISETP.NE.AND.EX P1, PT, R23, RZ, PT, P1 ;  /* 0x000000ff1700720c */ /* 0x000fe40003f25310 */
[----:B------:R-:W0:Y:S01]  /*0b70*/  LDC R17, c[0x0][0x600] ;  /* 0x00018000ff117b82 */ /* 0x000e220000000800 */
[-CC-:B-1----:R-:W-:Y:S02]  /*0b80*/  SHF.R.U64 R14, R6, R12.reuse, R7.reuse ;  /* 0x0000000c060e7219 */ /* 0x182fe40000001207 */
[----:B------:R-:W-:-:S05]  /*0b90*/  SHF.R.U32.HI R7, RZ, R12, R7 ;  /* 0x0000000cff077219 */ /* 0x000fca0000011607 */
[----:B------:R-:W1:Y:S01]  /*0ba0*/  LDC R21, c[0x0][0x648] ;  /* 0x00019200ff157b82 */ /* 0x000e620000000800 */
[-CC-:B--2---:R-:W-:Y:S02]  /*0bb0*/  SHF.R.U64 R27, R14, R16.reuse, R7.reuse ;  /* 0x000000100e1b7219 */ /* 0x184fe40000001207 */
[----:B------:R-:W-:-:S05]  /*0bc0*/  SHF.R.U32.HI R7, RZ, R16, R7 ;  /* 0x00000010ff077219 */ /* 0x000fca0000011607 */
[----:B------:R-:W2:Y:S01]  /*0bd0*/  LDC R25, c[0x0][0x638] ;  /* 0x00018e00ff197b82 */ /* 0x000ea20000000800 */
[-C--:B---3--:R-:W-:Y:S02]  /*0be0*/  SHF.L.U32 R6, R9, R18.reuse, RZ ;  /* 0x0000001209067219 */ /* 0x088fe400000006ff */
[--C-:B------:R-:W-:Y:S02]  /*0bf0*/  SHF.R.U64 R16, R27, R18, R7.reuse ;  /* 0x000000121b107219 */ /* 0x100fe40000001207 */
[----:B------:R-:W-:Y:S02]  /*0c00*/  LOP3.LUT R10, RZ, R6, RZ, 0x33, !PT ;  /* 0x00000006ff0a7212 */ /* 0x000fe400078e33ff */
[----:B------:R-:W-:Y:S01]  /*0c10*/  SHF.R.U32.HI R7, RZ, R18, R7 ;  /* 0x00000012ff077219 */ /* 0x000fe20000011607 */
[----:B------:R-:W3:Y:S01]  /*0c20*/  LDC R24, c[0x0][0x610] ;  /* 0x00018400ff187b82 */ /* 0x000ee20000000800 */
[----:B------:R-:W-:Y:S01]  /*0c30*/  IMAD.MOV.U32 R6, RZ, RZ, R16 ;  /* 0x000000ffff067224 */ /* 0x000fe200078e0010 */
[----:B------:R-:W-:Y:S06]  /*0c40*/  @!P1 BRA `(.L_x_10) ;  /* 0x0000000000289947 */ /* 0x000fec0003800000 */
[----:B------:R-:W4:Y:S02]  /*0c50*/  LDC R13, c[0x0][0x64c] ;  /* 0x00019300ff0d7b82 */ /* 0x000f240000000800 */
[----:B----4-:R-:W-:-:S05]  /*0c60*/  IADD3 R13, P1, R16, R13, RZ ;  /* 0x0000000d100d7210 */ /* 0x010fca0007f3e0ff */
        /* <DEDUP_REMOVED lines=8> */
.L_x_10:
[----:B-1----:R-:W-:Y:S01]  /*0cf0*/  SHF.R.U64 R8, R6, R21, R7 ;  /* 0x0000001506087219 */ /* 0x002fe20000001207 */
[----:B0-----:R-:W-:Y:S01]  /*0d00*/  VIADD R9, R17, 0xffffffff ;  /* 0xffffffff11097836 */ /* 0x001fe20000000000 */
[----:B------:R-:W-:Y:S02]  /*0d10*/  SHF.L.U32 R6, R19, R18, RZ ;  /* 0x0000001213067219 */ /* 0x000fe400000006ff */
[----:B------:R-:W-:Y:S01]  /*0d20*/  LOP3.LUT R7, R27, R10, RZ, 0xc0, !PT ;  /* 0x0000000a1b077212 */ /* 0x000fe200078ec0ff */
[----:B------:R-:W-:Y:S01]  /*0d30*/  IMAD.MOV R10, RZ, RZ, -R8 ;  /* 0x000000ffff0a7224 */ /* 0x000fe200078e0a08 */
[----:B------:R-:W-:Y:S02]  /*0d40*/  SEL R11, R11, R20, !P4 ;  /* 0x000000140b0b7207 */ /* 0x000fe40006000000 */
[----:B------:R-:W-:Y:S01]  /*0d50*/  LOP3.LUT R9, R14, R9, RZ, 0xc0, !PT ;  /* 0x000000090e097212 */ /* 0x000fe200078ec0ff */
[----:B------:R-:W-:Y:S02]  /*0d60*/  IMAD R8, R6, R8, R7 ;  /* 0x0000000806087224 */ /* 0x000fe400078e0207 */
[----:B--2---:R-:W-:-:S02]  /*0d70*/  IMAD R6, R10, R25, R16 ;  /* 0x000000190a067224 */ /* 0x004fc400078e0210 */
[----:B---3--:R-:W-:Y:S02]  /*0d80*/  IMAD R11, R8, R24, R11 ;  /* 0x00000018080b7224 */ /* 0x008fe400078e020b */
[----:B------:R-:W-:Y:S02]  /*0d90*/  IMAD R6, R6, R17, R9 ;  /* 0x0000001106067224 */ /* 0x000fe400078e0209 */
[----:B------:R-:W-:-:S03]  /*0da0*/  IMAD.MOV.U32 R14, RZ, RZ, 0x1 ;  /* 0x00000001ff0e7424 */ /* 0x000fc600078e00ff */
[----:B------:R-:W-:Y:S02]  /*0db0*/  SEL R10, R6, R11, !P4 ;  /* 0x0000000b060a7207 */ /* 0x000fe40006000000 */
[----:B------:R-:W-:Y:S01]  /*0dc0*/  SEL R7, R11, R6, !P4 ;  /* 0x000000060b077207 */ /* 0x000fe20006000000 */
[----:B------:R-:W-:-:S07]  /*0dd0*/  IMAD.MOV.U32 R6, RZ, RZ, R26 ;  /* 0x000000ffff067224 */ /* 0x000fce00078e001a */
.L_x_8:
[----:B------:R-:W-:-:S08]  /*0de0*/  NOP ;  /* 0x0000000000007918 */ /* 0x000fd00000000000 */
[----:B------:R-:W0:Y:S02]  /*0df0*/  USETMAXREG.TRY_ALLOC.CTAPOOL UP0, 0xe8 ;  /* 0x000000e8000079c8 */ /* 0x000e240008000600 */
[----:B0-----:R-:W-:-:S13]  /*0e00*/  PLOP3.LUT P1, PT, PT, PT, UP0, 0x80, 0x0 ;  /* 0x000000000000781c */ /* 0x001fda0003f2f008 */
[----:B------:R-:W-:Y:S05]  /*0e10*/  @!P1 BRA `(.L_x_8) ;  /* 0xfffffffc00f09947 */ /* 0x000fea000383ffff */
[----:B------:R-:W-:Y:S01]  /*0e20*/  ULDC.64 UR4, c[0x0][0x598] ;  /* 0x0001660000047ab9 */ /* 0x000fe20000000a00 */
[----:B------:R-:W-:Y:S01]  /*0e30*/  ULDC.64 UR20, c[0x0][0x208] ;  /* 0x0000820000147ab9 */ /* 0x000fe20000000a00 */
[----:B------:R-:W-:-:S04]  /*0e40*/  ISETP.NE.U32.AND P1, PT, RZ, UR4, PT ;  /* 0x00000004ff007c0c */ /* 0x000fc8000bf25070 */
[----:B------:R-:W-:-:S13]  /*0e50*/  ISETP.NE.AND.EX P1, PT, RZ, UR5, PT, P1 ;  /* 0x00000005ff007c0c */ /* 0x000fda000bf25310 */
[----:B------:R-:W-:Y:S05]  /*0e60*/  @!P1 BRA `(.L_x_11) ;  /* 0x00000000001c9947 */ /* 0x000fea0003800000 */
[----:B------:R-:W0:Y:S02]  /*0e70*/  LDC.64 R8, c[0x0][0x598] ;  /* 0x00016600ff087b82 */ /* 0x000e240000000a00 */
[----:B0-----:R-:W2:Y:S02]  /*0e80*/  LDG.E.64 R8, desc[UR20][R8.64] ;  /* 0x0000001408087981 */ /* 0x001ea4000c1e1b00 */
[----:B--2---:R-:W-:-:S04]  /*0e90*/  ISETP.NE.U32.AND P1, PT, R8, RZ, PT ;  /* 0x000000ff0800720c */ /* 0x004fc80003f25070 */
[----:B------:R-:W-:-:S13]  /*0ea0*/  ISETP.NE.AND.EX P1, PT, R9, RZ, PT, P1 ;  /* 0x000000ff0900720c */ /* 0x000fda0003f25310 */
[----:B------:R-:W-:Y:S05]  /*0eb0*/  @!P1 BRA `(.L_x_11) ;  /* 0x0000000000089947 */ /* 0x000fea0003800000 */
[----:B------:R0:W5:Y:S01]  /*0ec0*/  LD.E R8, desc[UR20][R8.64] ;  /* 0x0000001408087980 */ /* 0x000162000c101900 */
[----:B------:R-:W-:Y:S05]  /*0ed0*/  BRA `(.L_x_12) ;  /* 0x0000000000207947 */ /* 0x000fea0003800000 */
.L_x_11:
[----:B------:R-:W-:Y:S02]  /*0ee0*/  ULDC.64 UR4, c[0x0][0x588] ;  /* 0x0001620000047ab9 */ /* 0x000fe40000000a00 */
[----:B------:R-:W-:-:S04]  /*0ef0*/  ISETP.NE.U32.AND P1, PT, RZ, UR4, PT ;  /* 0x00000004ff007c0c */ /* 0x000fc8000bf25070 */
[----:B------:R-:W-:-:S13]  /*0f00*/  ISETP.NE.AND.EX P1, PT, RZ, UR5, PT, P1 ;  /* 0x00000005ff007c0c */ /* 0x000fda000bf25310 */
[----:B------:R-:W-:Y:S05]  /*0f10*/  @!P1 BRA `(.L_x_13) ;  /* 0x00000000000c9947 */ /* 0x000fea0003800000 */
[----:B------:R-:W0:Y:S02]  /*0f20*/  LDC.64 R8, c[0x0][0x588] ;  /* 0x00016200ff087b82 */ /* 0x000e240000000a00 */
[----:B0-----:R1:W5:Y:S01]  /*0f30*/  LDG.E R8, desc[UR20][R8.64] ;  /* 0x0000001408087981 */ /* 0x001362000c1e1900 */
[----:B------:R-:W-:Y:S05]  /*0f40*/  BRA `(.L_x_12) ;  /* 0x0000000000047947 */ /* 0x000fea0003800000 */
.L_x_13:
[----:B------:R-:W2:Y:S02]  /*0f50*/  LDC R8, c[0x0][0x580] ;  /* 0x00016000ff087b82 */ /* 0x000ea40000000800 */
.L_x_12:
[----:B------:R-:W-:Y:S02]  /*0f60*/  ULDC.64 UR4, c[0x0][0x5a0] ;  /* 0x0001680000047ab9 */ /* 0x000fe40000000a00 */
[----:B------:R-:W-:-:S04]  /*0f70*/  ISETP.NE.U32.AND P1, PT, RZ, UR4, PT ;  /* 0x00000004ff007c0c */ /* 0x000fc8000bf25070 */
[----:B------:R-:W-:-:S13]  /*0f80*/  ISETP.NE.AND.EX P1, PT, RZ, UR5, PT, P1 ;  /* 0x00000005ff007c0c */ /* 0x000fda000bf25310 */
[----:B------:R-:W-:Y:S05]  /*0f90*/  @!P1 BRA `(.L_x_14) ;  /* 0x00000000001c9947 */ /* 0x000fea0003800000 */
[----:B------:R-:W3:Y:S02]  /*0fa0*/  LDC.64 R12, c[0x0][0x5a0] ;  /* 0x00016800ff0c7b82 */ /* 0x000ee40000000a00 */
[----:B---3--:R-:W3:Y:S02]  /*0fb0*/  LDG.E.64 R12, desc[UR20][R12.64] ;  /* 0x000000140c0c7981 */ /* 0x008ee4000c1e1b00 */
[----:B---3--:R-:W-:-:S04]  /*0fc0*/  ISETP.NE.U32.AND P1, PT, R12, RZ, PT ;  /* 0x000000ff0c00720c */ /* 0x008fc80003f25070 */
[----:B------:R-:W-:-:S13]  /*0fd0*/  ISETP.NE.AND.EX P1, PT, R13, RZ, PT, P1 ;  /* 0x000000ff0d00720c */ /* 0x000fda0003f25310 */
[----:B------:R-:W-:Y:S05]  /*0fe0*/  @!P1 BRA `(.L_x_14) ;  /* 0x0000000000089947 */ /* 0x000fea0003800000 */
[----:B01----:R0:W5:Y:S01]  /*0ff0*/  LD.E R9, desc[UR20][R12.64] ;  /* 0x000000140c097980 */ /* 0x003162000c101900 */
[----:B------:R-:W-:Y:S05]  /*1000*/  BRA `(.L_x_15) ;  /* 0x0000000000207947 */ /* 0x000fea0003800000 */
.L_x_14:
[----:B------:R-:W-:Y:S02]  /*1010*/  ULDC.64 UR4, c[0x0][0x590] ;  /* 0x0001640000047ab9 */ /* 0x000fe40000000a00 */
[----:B------:R-:W-:-:S04]  /*1020*/  ISETP.NE.U32.AND P1, PT, RZ, UR4, PT ;  /* 0x00000004ff007c0c */ /* 0x000fc8000bf25070 */
[----:B------:R-:W-:-:S13]  /*1030*/  ISETP.NE.AND.EX P1, PT, RZ, UR5, PT, P1 ;  /* 0x00000005ff007c0c */ /* 0x000fda000bf25310 */
[----:B------:R-:W-:Y:S05]  /*1040*/  @!P1 BRA `(.L_x_16) ;  /* 0x00000000000c9947 */ /* 0x000fea0003800000 */
[----:B------:R-:W0:Y:S02]  /*1050*/  LDC.64 R12, c[0x0][0x590] ;  /* 0x00016400ff0c7b82 */ /* 0x000e240000000a00 */
[----:B01----:R1:W5:Y:S01]  /*1060*/  LDG.E R9, desc[UR20][R12.64] ;  /* 0x000000140c097981 */ /* 0x003362000c1e1900 */
[----:B------:R-:W-:Y:S05]  /*1070*/  BRA `(.L_x_15) ;  /* 0x0000000000047947 */ /* 0x000fea0003800000 */
.L_x_16:
[----:B01----:R-:W3:Y:S02]  /*1080*/  LDC R9, c[0x0][0x584] ;  /* 0x00016100ff097b82 */ /* 0x003ee40000000800 */
.L_x_15:
[----:B------:R-:W-:-:S13]  /*1090*/  LOP3.LUT P1, RZ, R14, 0xff, RZ, 0xc0, !PT ;  /* 0x000000ff0eff7812 */ /* 0x000fda000782c0ff */
[----:B------:R-:W-:Y:S05]  /*10a0*/  @!P1 EXIT ;  /* 0x000000000000994d */ /* 0x000fea0003800000 */
[----:B------:R-:W-:Y:S01]  /*10b0*/  ULDC UR4, c[0x0][0x28c] ;  /* 0x0000a30000047ab9 */ /* 0x000fe20000000800 */
[----:B------:R-:W-:Y:S01]  /*10c0*/  LOP3.LUT R146, R4, 0x1, RZ, 0xfc, !PT ;  /* 0x0000000104927812 */ /* 0x000fe200078efcff */
[----:B------:R-:W-:-:S04]  /*10d0*/  UIADD3 UR4, UR4, 0x7f, URZ ;  /* 0x0000007f04047890 */ /* 0x000fc8000fffe03f */
[----:B------:R-:W-:-:S04]  /*10e0*/  USHF.R.S32.HI UR5, URZ, 0x1f, UR4 ;  /* 0x0000001f3f057899 */ /* 0x000fc80008011404 */
[----:B------:R-:W-:-:S03]  /*10f0*/  ULEA.HI UR5, UR5, UR4, URZ, 0x7 ;  /* 0x0000000405057291 */ /* 0x000fc6000f8f383f */
[----:B------:R-:W-:Y:S01]  /*1100*/  UMOV UR4, URZ ;  /* 0x0000003f00047c82 */ /* 0x000fe20008000000 */
[----:B------:R-:W-:-:S03]  /*1110*/  USHF.R.S32.HI UR9, URZ, 0x7, UR5 ;  /* 0x000000073f097899 */ /* 0x000fc60008011405 */
[----:B------:R-:W-:-:S09]  /*1120*/  UMOV UR5, URZ ;  /* 0x0000003f00057c82 */ /* 0x000fd20008000000 */
.L_x_171:
[----:B------:R-:W-:Y:S01]  /*1130*/  LOP3.LUT R11, R0, 0x80, RZ, 0xc0, !PT ;  /* 0x00000080000b7812 */ /* 0x000fe200078ec0ff */
[----:B------:R-:W4:Y:S01]  /*1140*/  S2UR UR13, SR_CgaCtaId ;  /* 0x00000000000d79c3 */ /* 0x000f220000008800 */
[----:B------:R-:W-:Y:S01]  /*1150*/  UMOV UR12, 0x400 ;  /* 0x00000400000c7882 */ /* 0x000fe20000000000 */
[----:B------:R-:W-:Y:S01]  /*1160*/  UMOV UR6, URZ ;  /* 0x0000003f00067c82 */ /* 0x000fe20008000000 */
[----:B------:R-:W-:Y:S01]  /*1170*/  SHF.R.U32.HI R11, RZ, 0x7, R11 ;  /* 0x00000007ff0b7819 */ /* 0x000fe2000001160b */
[----:B------:R-:W-:Y:S01]  /*1180*/  UMOV UR7, URZ ;  /* 0x0000003f00077c82 */ /* 0x000fe20008000000 */
[----:B------:R-:W-:Y:S02]  /*1190*/  CS2R R20, SRZ ;  /* 0x0000000000147805 */ /* 0x000fe4000001ff00 */
[----:B------:R-:W-:Y:S02]  /*11a0*/  CS2R R18, SRZ ;  /* 0x0000000000127805 */ /* 0x000fe4000001ff00 */
[----:B------:R-:W-:Y:S01]  /*11b0*/  CS2R R22, SRZ ;  /* 0x0000000000167805 */ /* 0x000fe2000001ff00 */
[----:B01---5:R-:W0:Y:S01]  /*11c0*/  LDC R12, c[0x0][0x28c] ;  /* 0x0000a300ff0c7b82 */ /* 0x023e220000000800 */
[----:B------:R-:W1:Y:S01]  /*11d0*/  SHFL.IDX PT, R11, R11, RZ, 0x1f ;  /* 0x00001fff0b0b7589 */ /* 0x000e6200000e0000 */
[----:B------:R-:W-:-:S02]  /*11e0*/  CS2R R88, SRZ ;  /* 0x0000000000587805 */ /* 0x000fc4000001ff00 */
[----:B------:R-:W-:Y:S02]  /*11f0*/  CS2R R90, SRZ ;  /* 0x00000000005a7805 */ /* 0x000fe4000001ff00 */
[----:B------:R-:W-:Y:S02]  /*1200*/  CS2R R92, SRZ ;  /* 0x00000000005c7805 */ /* 0x000fe4000001ff00 */
[----:B------:R-:W-:Y:S02]  /*1210*/  CS2R R94, SRZ ;  /* 0x00000000005e7805 */ /* 0x000fe4000001ff00 */
[----:B------:R-:W-:Y:S02]  /*1220*/  CS2R R96, SRZ ;  /* 0x0000000000607805 */ /* 0x000fe4000001ff00 */
[----:B------:R-:W-:Y:S02]  /*1230*/  CS2R R98, SRZ ;  /* 0x0000000000627805 */ /* 0x000fe4000001ff00 */
        /* <DEDUP_REMOVED lines=16> */
[----:B0-----:R-:W-:Y:S02]  /*1340*/  ISETP.GE.AND P1, PT, R12, 0x1, PT ;  /* 0x000000010c00780c */ /* 0x001fe40003f26270 */
[----:B------:R-:W-:Y:S02]  /*1350*/  CS2R R132, SRZ ;  /* 0x0000000000847805 */ /* 0x000fe4000001ff00 */
[----:B-1----:R-:W-:-:S02]  /*1360*/  R2UR UR8, R11 ;  /* 0x000000000b0872ca */ /* 0x002fc400000e0000 */
[----:B------:R-:W-:Y:S02]  /*1370*/  CS2R R134, SRZ ;  /* 0x0000000000867805 */ /* 0x000fe4000001ff00 */
[----:B------:R-:W-:Y:S02]  /*1380*/  CS2R R136, SRZ ;  /* 0x0000000000887805 */ /* 0x000fe4000001ff00 */
[----:B------:R-:W-:Y:S02]  /*1390*/  CS2R R138, SRZ ;  /* 0x00000000008a7805 */ /* 0x000fe4000001ff00 */
[----:B------:R-:W-:Y:S02]  /*13a0*/  CS2R R140, SRZ ;  /* 0x00000000008c7805 */ /* 0x000fe4000001ff00 */
[----:B------:R-:W-:Y:S02]  /*13b0*/  CS2R R142, SRZ ;  /* 0x00000000008e7805 */ /* 0x000fe4000001ff00 */
[----:B------:R-:W-:Y:S01]  /*13c0*/  CS2R R144, SRZ ;  /* 0x0000000000907805 */ /* 0x000fe2000001ff00 */
[----:B------:R-:W-:Y:S01]  /*13d0*/  IMAD.U32 R15, RZ, RZ, UR4 ;  /* 0x00000004ff0f7e24 */ /* 0x000fe2000f8e00ff */
[----:B------:R-:W-:-:S02]  /*13e0*/  CS2R R56, SRZ ;  /* 0x0000000000387805 */ /* 0x000fc4000001ff00 */
[----:B------:R-:W-:Y:S02]  /*13f0*/  CS2R R58, SRZ ;  /* 0x00000000003a7805 */ /* 0x000fe4000001ff00 */
[----:B------:R-:W-:Y:S02]  /*1400*/  CS2R R60, SRZ ;  /* 0x00000000003c7805 */ /* 0x000fe4000001ff00 */
[----:B------:R-:W-:Y:S02]  /*1410*/  CS2R R62, SRZ ;  /* 0x00000000003e7805 */ /* 0x000fe4000001ff00 */
[----:B------:R-:W-:Y:S01]  /*1420*/  CS2R R64, SRZ ;  /* 0x0000000000407805 */ /* 0x000fe2000001ff00 */
[----:B------:R-:W-:Y:S01]  /*1430*/  ULEA.HI UR10, UR8, UR8, URZ, 0x1 ;  /* 0x00000008080a7291 */ /* 0x000fe2000f8f083f */
[----:B------:R-:W-:Y:S02]  /*1440*/  CS2R R66, SRZ ;  /* 0x0000000000427805 */ /* 0x000fe4000001ff00 */
[----:B------:R-:W-:-:S02]  /*1450*/  CS2R R68, SRZ ;  /* 0x0000000000447805 */ /* 0x000fc4000001ff00 */
[----:B------:R-:W-:Y:S01]  /*1460*/  CS2R R70, SRZ ;  /* 0x0000000000467805 */ /* 0x000fe2000001ff00 */
[----:B------:R-:W-:Y:S01]  /*1470*/  ULOP3.LUT UR11, UR10, 0x7fffe, URZ, 0xc0, !UPT ;  /* 0x0007fffe0a0b7892 */ /* 0x000fe2000f8ec03f */
[----:B------:R-:W-:Y:S01]  /*1480*/  CS2R R72, SRZ ;  /* 0x0000000000487805 */ /* 0x000fe2000001ff00 */
[----:B----4-:R-:W-:Y:S01]  /*1490*/  ULEA UR10, UR13, UR12, 0x18 ;  /* 0x0000000c0d0a7291 */ /* 0x010fe2000f8ec03f */
[----:B------:R-:W-:Y:S01]  /*14a0*/  CS2R R74, SRZ ;  /* 0x00000000004a7805 */ /* 0x000fe2000001ff00 */
[----:B------:R-:W-:Y:S01]  /*14b0*/  UIADD3 UR11, UR8, -UR11, URZ ;  /* 0x8000000b080b7290 */ /* 0x000fe2000fffe03f */
[----:B------:R-:W-:Y:S01]  /*14c0*/  CS2R R76, SRZ ;  /* 0x00000000004c7805 */ /* 0x000fe2000001ff00 */
[----:B------:R-:W-:Y:S01]  /*14d0*/  UMOV UR12, UR5 ;  /* 0x00000005000c7c82 */ /* 0x000fe20008000000 */
[----:B------:R-:W-:Y:S01]  /*14e0*/  UMOV UR8, URZ ;  /* 0x0000003f00087c82 */ /* 0x000fe20008000000 */
[----:B------:R-:W-:Y:S01]  /*14f0*/  ULEA UR11, UR11, UR10, 0xd ;  /* 0x0000000a0b0b7291 */ /* 0x000fe2000f8e683f */
[----:B------:R-:W-:-:S02]  /*1500*/  CS2R R78, SRZ ;  /* 0x00000000004e7805 */ /* 0x000fc4000001ff00 */
[----:B------:R-:W-:Y:S02]  /*1510*/  CS2R R80, SRZ ;  /* 0x0000000000507805 */ /* 0x000fe4000001ff00 */
[----:B------:R-:W-:Y:S01]  /*1520*/  CS2R R82, SRZ ;  /* 0x0000000000527805 */ /* 0x000fe2000001ff00 */
[----:B------:R-:W-:Y:S01]  /*1530*/  UIADD3 UR11, UR11, 0x100, URZ ;  /* 0x000001000b0b7890 */ /* 0x000fe2000fffe03f */
[----:B------:R-:W-:Y:S02]  /*1540*/  CS2R R84, SRZ ;  /* 0x0000000000547805 */ /* 0x000fe4000001ff00 */
[----:B------:R-:W-:Y:S02]  /*1550*/  CS2R R86, SRZ ;  /* 0x0000000000567805 */ /* 0x000fe4000001ff00 */
[----:B------:R-:W-:Y:S01]  /*1560*/  CS2R R24, SRZ ;  /* 0x0000000000187805 */ /* 0x000fe2000001ff00 */
[----:B------:R-:W-:Y:S01]  /*1570*/  USHF.R.U32.HI UR11, URZ, 0x4, UR11 ;  /* 0x000000043f0b7899 */ /* 0x000fe2000801160b */
[----:B------:R-:W-:-:S02]  /*1580*/  CS2R R26, SRZ ;  /* 0x00000000001a7805 */ /* 0x000fc4000001ff00 */
[----:B------:R-:W-:Y:S02]  /*1590*/  CS2R R28, SRZ ;  /* 0x00000000001c7805 */ /* 0x000fe4000001ff00 */
[----:B------:R-:W-:Y:S01]  /*15a0*/  CS2R R30, SRZ ;  /* 0x00000000001e7805 */ /* 0x000fe2000001ff00 */
[----:B------:R-:W-:Y:S01]  /*15b0*/  ULOP3.LUT UR11, UR11, 0x3fff, URZ, 0xc0, !UPT ;  /* 0x00003fff0b0b7892 */ /* 0x000fe2000f8ec03f */
        /* <DEDUP_REMOVED lines=11> */
[----:B------:R-:W-:Y:S01]  /*1670*/  CS2R R54, SRZ ;  /* 0x0000000000367805 */ /* 0x000fe2000001ff00 */
[----:B--2---:R-:W-:Y:S06]  /*1680*/  @!P1 BRA `(.L_x_17) ;  /* 0x00000008009c9947 */ /* 0x004fec0003800000 */
[----:B------:R-:W-:-:S13]  /*1690*/  ISETP.NE.AND P2, PT, R146, 0x3, PT ;  /* 0x000000039200780c */ /* 0x000fda0003f45270 */
[----:B------:R-:W-:Y:S05]  /*16a0*/  @!P2 BRA `(.L_x_18) ;  /* 0x000000000004a947 */ /* 0x000fea0003800000 */
[----:B------:R-:W-:Y:S01]  /*16b0*/  BPT.TRAP 0x1 ;  /* 0x000000040000795c */ /* 0x000fe20000300000 */
.L_x_18:
[----:B------:R-:W-:Y:S01]  /*16c0*/  ULEA UR6, UR5, UR10, 0x3 ;  /* 0x0000000a05067291 */ /* 0x000fe2000f8e183f */
[----:B------:R-:W-:-:S05]  /*16d0*/  IMAD.U32 R11, RZ, RZ, UR4 ;  /* 0x00000004ff0b7e24 */ /* 0x000fca000f8e00ff */
[----:B------:R-:W-:-:S04]  /*16e0*/  SHF.L.U32 R11, R11, 0x1f, RZ ;  /* 0x0000001f0b0b7819 */ /* 0x000fc800000006ff */
[----:B------:R0:W1:Y:S01]  /*16f0*/  SYNCS.PHASECHK.TRANS64.TRYWAIT P1, [UR6], R11 ;  /* 0x0000000bff0075a7 */ /* 0x0000620008020146 */
[----:B------:R-:W-:Y:S05]  /*1700*/  @!P2 BRA `(.L_x_19) ;  /* 0x000000000004a947 */ /* 0x000fea0003800000 */
[----:B------:R-:W-:Y:S01]  /*1710*/  BPT.TRAP 0x1 ;  /* 0x000000040000795c */ /* 0x000fe20000300000 */
.L_x_19:
[----:B-1----:R-:W-:Y:S05]  /*1720*/  @P1 BRA `(.L_x_20) ;  /* 0x0000000000081947 */ /* 0x002fea0003800000 */
[----:B------:R-:W1:Y:S02]  /*1730*/  SYNCS.PHASECHK.TRANS64.TRYWAIT P1, [UR6], R11 ;  /* 0x0000000bff0075a7 */ /* 0x000e640008020146 */
[----:B-1----:R-:W-:Y:S05]  /*1740*/  @!P1 BRA `(.L_x_21) ;  /* 0x0000008000009947 */ /* 0x002fea0003800000 */
.L_x_20:
[----:B------:R-:W-:Y:S01]  /*1750*/  UIADD3 UR6, UR10, 0x18100, URZ ;  /* 0x000181000a067890 */ /* 0x000fe2000fffe03f */
[----:B------:R-:W-:Y:S01]  /*1760*/  WARPGROUP.ARRIVE ;  /* 0x00000000000079c5 */ /* 0x000fe20000000000 */
[----:B------:R-:W-:Y:S01]  /*1770*/  ULOP3.LUT UR8, UR11, 0x10000, URZ, 0xfc, !UPT ;  /* 0x000100000b087892 */ /* 0x000fe2000f8efc3f */
[----:B------:R-:W-:Y:S01]  /*1780*/  CS2R R20, SRZ ;  /* 0x0000000000147805 */ /* 0x000fe2000001ff00 */
[----:B------:R-:W-:Y:S01]  /*1790*/  USHF.R.U32.HI UR6, URZ, 0x4, UR6 ;  /* 0x000000043f067899 */ /* 0x000fe20008011606 */
[----:B------:R-:W-:Y:S01]  /*17a0*/  CS2R R18, SRZ ;  /* 0x0000000000127805 */ /* 0x000fe2000001ff00 */
[----:B------:R-:W-:Y:S01]  /*17b0*/  ULEA UR8, UR5, UR8, 0xb ;  /* 0x0000000805087291 */ /* 0x000fe2000f8e583f */
[----:B------:R-:W-:Y:S01]  /*17c0*/  CS2R R22, SRZ ;  /* 0x0000000000167805 */ /* 0x000fe2000001ff00 */
[----:B------:R-:W-:Y:S01]  /*17d0*/  ULOP3.LUT UR6, UR6, 0x3fff, URZ, 0xc0, !UPT ;  /* 0x00003fff06067892 */ /* 0x000fe2000f8ec03f */
[----:B------:R-:W-:Y:S01]  /*17e0*/  CS2R R88, SRZ ;  /* 0x0000000000587805 */ /* 0x000fe2000001ff00 */
[----:B------:R-:W-:Y:S01]  /*17f0*/  UMOV UR13, 0x40000040 ;  /* 0x40000040000d7882 */ /* 0x000fe20000000000 */
[----:B------:R-:W-:Y:S01]  /*1800*/  UMOV UR15, 0x40000040 ;  /* 0x40000040000f7882 */ /* 0x000fe20000000000 */
[----:B------:R-:W-:Y:S01]  /*1810*/  ULOP3.LUT UR6, UR6, 0x10000, URZ, 0xfc, !UPT ;  /* 0x0001000006067892 */ /* 0x000fe2000f8efc3f */
[----:B------:R-:W-:Y:S01]  /*1820*/  CS2R R90, SRZ ;  /* 0x00000000005a7805 */ /* 0x000fe2000001ff00 */
[----:B------:R-:W-:Y:S01]  /*1830*/  UMOV UR12, UR8 ;  /* 0x00000008000c7c82 */ /* 0x000fe20008000000 */
[----:B------:R-:W-:Y:S01]  /*1840*/  CS2R R92, SRZ ;  /* 0x00000000005c7805 */ /* 0x000fe2000001ff00 */
[----:B------:R-:W-:Y:S01]  /*1850*/  ULEA UR7, UR5, UR6, 0x9 ;  /* 0x0000000605077291 */ /* 0x000fe2000f8e483f */
[----:B------:R-:W-:Y:S01]  /*1860*/  CS2R R94, SRZ ;  /* 0x00000000005e7805 */ /* 0x000fe2000001ff00 */
[----:B------:R-:W-:Y:S01]  /*1870*/  UIADD3 UR6, UR8, 0x400, URZ ;  /* 0x0000040008067890 */ /* 0x000fe2000fffe03f */
[----:B------:R-:W-:-:S02]  /*1880*/  CS2R R96, SRZ ;  /* 0x0000000000607805 */ /* 0x000fc4000001ff00 */
[----:B------:R-:W-:Y:S02]  /*1890*/  CS2R R98, SRZ ;  /* 0x0000000000627805 */ /* 0x000fe4000001ff00 */
[----:B------:R-:W-:Y:S02]  /*18a0*/  CS2R R100, SRZ ;  /* 0x0000000000647805 */ /* 0x000fe4000001ff00 */
[----:B------:R-:W-:Y:S01]  /*18b0*/  CS2R R102, SRZ ;  /* 0x0000000000667805 */ /* 0x000fe2000001ff00 */
[----:B------:R-:W-:Y:S01]  /*18c0*/  UMOV UR14, UR7 ;  /* 0x00000007000e7c82 */ /* 0x000fe20008000000 */
[----:B------:R-:W-:Y:S01]  /*18d0*/  CS2R R104, SRZ ;  /* 0x0000000000687805 */ /* 0x000fe2000001ff00 */
[----:B------:R-:W-:Y:S01]  /*18e0*/  QGMMA.64x64x32.F32.E5M2.E5M2 R56, gdesc[UR12], RZ, !UPT ;  /* 0x00e000000c3879f3 */ /* 0x000fe2000c7038ff */
[----:B------:R-:W-:Y:S01]  /*18f0*/  UMOV UR12, UR6 ;  /* 0x00000006000c7c82 */ /* 0x000fe20008000000 */
[----:B------:R-:W-:Y:S01]  /*1900*/  UMOV UR13, 0x40000040 ;  /* 0x40000040000d7882 */ /* 0x000fe20000000000 */
[----:B------:R-:W-:Y:S01]  /*1910*/  UIADD3 UR6, UR8, 0x402, URZ ;  /* 0x0000040208067890 */ /* 0x000fe2000fffe03f */
[----:B------:R-:W-:Y:S01]  /*1920*/  QGMMA.64x64x32.F32.E5M2.E5M2 R24, gdesc[UR12], RZ, !UPT ;  /* 0x00e000000c1879f3 */ /* 0x000fe2000c7038ff */
[----:B------:R-:W-:Y:S01]  /*1930*/  UIADD3 UR12, UR8, 0x2, URZ ;  /* 0x00000002080c7890 */ /* 0x000fe2000fffe03f */
[----:B------:R-:W-:Y:S01]  /*1940*/  CS2R R106, SRZ ;  /* 0x00000000006a7805 */ /* 0x000fe2000001ff00 */
[----:B------:R-:W-:Y:S01]  /*1950*/  UIADD3 UR14, UR7, 0x2, URZ ;  /* 0x00000002070e7890 */ /* 0x000fe2000fffe03f */
[----:B------:R-:W-:Y:S01]  /*1960*/  CS2R R108, SRZ ;  /* 0x00000000006c7805 */ /* 0x000fe2000001ff00 */
[----:B------:R-:W-:Y:S01]  /*1970*/  UMOV UR13, 0x40000040 ;  /* 0x40000040000d7882 */ /* 0x000fe20000000000 */
[----:B------:R-:W-:Y:S01]  /*1980*/  UMOV UR15, 0x40000040 ;  /* 0x40000040000f7882 */ /* 0x000fe20000000000 */
        /* <DEDUP_REMOVED lines=17> */
[----:B------:R-:W-:Y:S01]  /*1aa0*/  CS2R R144, SRZ ;  /* 0x0000000000907805 */ /* 0x000fe2000001ff00 */
[----:B------:R-:W-:Y:S01]  /*1ab0*/  QGMMA.64x64x32.F32.E5M2.E5M2 R56, gdesc[UR12], R56 ;  /* 0x00e000000c3879f3 */ /* 0x000fe20008703838 */
[----:B------:R-:W-:Y:S01]  /*1ac0*/  UMOV UR12, UR6 ;  /* 0x00000006000c7c82 */ /* 0x000fe20008000000 */
[----:B------:R-:W-:Y:S01]  /*1ad0*/  UMOV UR13, 0x40000040 ;  /* 0x40000040000d7882 */ /* 0x000fe20000000000 */
[----:B------:R-:W-:Y:S01]  /*1ae0*/  UIADD3 UR6, UR8, 0x404, URZ ;  /* 0x0000040408067890 */ /* 0x000fe2000fffe03f */
[----:B------:R-:W-:Y:S01]  /*1af0*/  QGMMA.64x64x32.F32.E5M2.E5M2 R24, gdesc[UR12], R24 ;  /* 0x00e000000c1879f3 */ /* 0x000fe20008703818 */
[----:B------:R-:W-:-:S02]  /*1b00*/  UIADD3 UR12, UR8, 0x4, URZ ;  /* 0x00000004080c7890 */ /* 0x000fc4000fffe03f */
[----:B------:R-:W-:Y:S01]  /*1b10*/  UIADD3 UR14, UR7, 0x4, URZ ;  /* 0x00000004070e7890 */ /* 0x000fe2000fffe03f */
[----:B------:R-:W-:Y:S01]  /*1b20*/  UMOV UR13, 0x40000040 ;  /* 0x40000040000d7882 */ /* 0x000fe20000000000 */
[----:B------:R-:W-:-:S07]  /*1b30*/  UMOV UR15, 0x40000040 ;  /* 0x40000040000f7882 */ /* 0x000fce0000000000 */
[----:B------:R-:W-:Y:S01]  /*1b40*/  QGMMA.64x64x32.F32.E5M2.E5M2 R56, gdesc[UR12], R56 ;  /* 0x00e000000c3879f3 */ /* 0x000fe20008703838 */
[----:B------:R-:W-:Y:S01]  /*1b50*/  UMOV UR12, UR6 ;  /* 0x00000006000c7c82 */ /* 0x000fe20008000000 */
[----:B------:R-:W-:Y:S01]  /*1b60*/  UMOV UR13, 0x40000040 ;  /* 0x40000040000d7882 */ /* 0x000fe20000000000 */
[----:B------:R-:W-:Y:S01]  /*1b70*/  UMOV UR6, 0x4 ;  /* 0x0000000400067882 */ /* 0x000fe20000000000 */
[----:B------:R-:W-:Y:S01]  /*1b80*/  QGMMA.64x64x32.F32.E5M2.E5M2 R24, gdesc[UR12], R24 ;  /* 0x00e000000c1879f3 */ /* 0x000fe20008703818 */
[----:B------:R-:W-:Y:S02]  /*1b90*/  UIADD3 UR14, UR7, 0x6, URZ ;  /* 0x00000006070e7890 */ /* 0x000fe4000fffe03f */
[----:B------:R-:W-:Y:S01]  /*1ba0*/  UIADD3 UR12, UR8, 0x6, URZ ;  /* 0x00000006080c7890 */ /* 0x000fe2000fffe03f */
[----:B------:R-:W-:Y:S01]  /*1bb0*/  ULDC UR7, c[0x0][0x50c] ;  /* 0x0001430000077ab9 */ /* 0x000fe20000000800 */
[----:B------:R-:W-:Y:S02]  /*1bc0*/  UIADD3 UR8, UR8, 0x406, URZ ;  /* 0x0000040608087890 */ /* 0x000fe4000fffe03f */
[----:B------:R-:W-:Y:S01]  /*1bd0*/  UISETP.NE.AND UP0, UPT, UR7, 0x4, UPT ;  /* 0x000000040700788c */ /* 0x000fe2000bf05270 */
[----:B------:R-:W-:Y:S01]  /*1be0*/  UMOV UR13, 0x40000040 ;  /* 0x40000040000d7882 */ /* 0x000fe20000000000 */
[----:B------:R-:W-:-:S02]  /*1bf0*/  UMOV UR15, 0x40000040 ;  /* 0x40000040000f7882 */ /* 0x000fc40000000000 */
[----:B------:R-:W-:-:S06]  /*1c00*/  USEL UR7, URZ, 0x1, UP0 ;  /* 0x000000013f077887 */ /* 0x000fcc0008000000 */
[----:B------:R-:W-:Y:S01]  /*1c10*/  ISETP.NE.AND P1, PT, RZ, UR7, PT ;  /* 0x00000007ff007c0c */ /* 0x000fe2000bf25270 */
[----:B------:R-:W-:Y:S01]  /*1c20*/  QGMMA.64x64x32.F32.E5M2.E5M2 R56, gdesc[UR12], R56 ;  /* 0x00e000000c3879f3 */ /* 0x000fe20008703838 */
[----:B------:R-:W-:Y:S01]  /*1c30*/  UMOV UR12, UR8 ;  /* 0x00000008000c7c82 */ /* 0x000fe20008000000 */
[----:B------:R-:W-:Y:S02]  /*1c40*/  UMOV UR13, 0x40000040 ;  /* 0x40000040000d7882 */ /* 0x000fe40000000000 */
[----:B------:R-:W-:Y:S08]  /*1c50*/  QGMMA.64x64x32.F32.E5M2.E5M2 R24, gdesc[UR12], R24, gsb0 ;  /* 0x00e000000c1879f3 */ /* 0x000ff00008003818 */
[----:B------:R-:W-:Y:S05]  /*1c60*/  @!P1 BRA `(.L_x_22) ;  /* 0x0000000400089947 */ /* 0x000fea0003800000 */
[----:B------:R-:W-:Y:S02]  /*1c70*/  WARPGROUP.DEPBAR.LE gsb0, 0x0 ;  /* 0x00008000000079c5 */ /* 0x000fe40000010000 */
[----:B------:R-:W-:-:S01]  /*1c80*/  FADD R145, RZ, R56 ;  /* 0x00000038ff917221 */ /* 0x000fc20000000000 */
[----:B------:R-:W-:Y:S01]  /*1c90*/  FADD R144, RZ, R57 ;  /* 0x00000039ff907221 */ /* 0x000fe20000000000 */
        /* <DEDUP_REMOVED lines=62> */
[----:B------:R-:W-:-:S06]  /*2080*/  UMOV UR6, URZ ;  /* 0x0000003f00067c82 */ /* 0x000fcc0008000000 */
.L_x_22:
[----:B------:R-:W-:-:S04]  /*2090*/  UIADD3 UR12, UR5, 0x1, URZ ;  /* 0x00000001050c7890 */ /* 0x000fc8000fffe03f */
[----:B------:R-:W-:-:S04]  /*20a0*/  UISETP.NE.AND UP0, UPT, UR12, 0x3, UPT ;  /* 0x000000030c00788c */ /* 0x000fc8000bf05270 */
[----:B------:R-:W-:Y:S02]  /*20b0*/  USEL UR8, URZ, 0x1, UP0 ;  /* 0x000000013f087887 */ /* 0x000fe40008000000 */
[----:B------:R-:W-:Y:S02]  /*20c0*/  USEL UR12, UR12, URZ, UP0 ;  /* 0x0000003f0c0c7287 */ /* 0x000fe40008000000 */
[----:B------:R-:W-:-:S06]  /*20d0*/  ULOP3.LUT UR8, UR4, UR8, URZ, 0x3c, !UPT ;  /* 0x0000000804087292 */ /* 0x000fcc000f8e3c3f */
[----:B------:R-:W-:Y:S01]  /*20e0*/  IMAD.U32 R15, RZ, RZ, UR8 ;  /* 0x00000008ff0f7e24 */ /* 0x000fe2000f8e00ff */
[----:B------:R-:W-:-:S06]  /*20f0*/  UMOV UR8, 0x1 ;  /* 0x0000000100087882 */ /* 0x000fcc0000000000 */
.L_x_17:
[----:B------:R-:W-:-:S04]  /*2100*/  UISETP.LT.AND UP0, UPT, UR9, 0x1, UPT ;  /* 0x000000010900788c */ /* 0x000fc8000bf01270 */
[----:B------:R-:W-:-:S04]  /*2110*/  USEL UR13, UR9, 0x1, UP0 ;  /* 0x00000001090d7887 */ /* 0x000fc80008000000 */
[----:B------:R-:W-:-:S04]  /*2120*/  UIADD3 UR13, UR9, -UR13, URZ ;  /* 0x8000000d090d7290 */ /* 0x000fc8000fffe03f */
[----:B------:R-:W-:-:S06]  /*2130*/  UISETP.GE.AND UP0, UPT, UR13, 0x1, UPT ;  /* 0x000000010d00788c */ /* 0x000fcc000bf06270 */
[----:B------:R-:W-:-:S13]  /*2140*/  PLOP3.LUT P1, PT, PT, PT, UP0, 0x80, 0x0 ;  /* 0x000000000000781c */ /* 0x000fda0003f2f008 */
[----:B------:R-:W-:Y:S05]  /*2150*/  @!P1 BRA `(.L_x_23) ;  /* 0x0000000800749947 */ /* 0x000fea0003800000 */
[----:B01----:R-:W-:Y:S01]  /*2160*/  IMAD.U32 R11, RZ, RZ, UR13 ;  /* 0x0000000dff0b7e24 */ /* 0x003fe2000f8e00ff */
[----:B------:R-:W-:Y:S01]  /*2170*/  ULDC UR14, c[0x0][0x50c] ;  /* 0x00014300000e7ab9 */ /* 0x000fe20000000800 */
[----:B------:R-:W-:-:S07]  /*2180*/  IMAD.U32 R12, RZ, RZ, UR5 ;  /* 0x00000005ff0c7e24 */ /* 0x000fce000f8e00ff */
.L_x_31:
[----:B------:R-:W-:-:S13]  /*2190*/  ISETP.NE.AND P2, PT, R146, 0x3, PT ;  /* 0x000000039200780c */ /* 0x000fda0003f45270 */
[----:B0-----:R-:W-:Y:S05]  /*21a0*/  @!P2 BRA `(.L_x_24) ;  /* 0x000000000004a947 */ /* 0x001fea0003800000 */
[----:B------:R-:W-:Y:S01]  /*21b0*/  BPT.TRAP 0x1 ;  /* 0x000000040000795c */ /* 0x000fe20000300000 */
.L_x_24:
[----:B------:R-:W0:Y:S01]  /*21c0*/  S2UR UR13, SR_CgaCtaId ;  /* 0x00000000000d79c3 */ /* 0x000e220000008800 */
[----:B------:R-:W-:Y:S01]  /*21d0*/  UMOV UR10, 0x400 ;  /* 0x00000400000a7882 */ /* 0x000fe20000000000 */
[----:B------:R-:W-:Y:S01]  /*21e0*/  SHF.L.U32 R13, R15, 0x1f, RZ ;  /* 0x0000001f0f0d7819 */ /* 0x000fe200000006ff */
[----:B0-----:R-:W-:-:S04]  /*21f0*/  ULEA UR10, UR13, UR10, 0x18 ;  /* 0x0000000a0d0a7291 */ /* 0x001fc8000f8ec03f */
[----:B------:R-:W-:-:S09]  /*2200*/  ULEA UR13, UR12, UR10, 0x3 ;  /* 0x0000000a0c0d7291 */ /* 0x000fd2000f8e183f */
[----:B------:R0:W1:Y:S01]  /*2210*/  SYNCS.PHASECHK.TRANS64.TRYWAIT P1, [UR13], R13 ;  /* 0x0000000dff0075a7 */ /* 0x000062000802014d */
[----:B------:R-:W-:Y:S05]  /*2220*/  @!P2 BRA `(.L_x_25) ;  /* 0x000000000004a947 */ /* 0x000fea0003800000 */
[----:B------:R-:W-:Y:S01]  /*2230*/  BPT.TRAP 0x1 ;  /* 0x000000040000795c */ /* 0x000fe20000300000 */
.L_x_25:
[----:B-1----:R-:W-:Y:S05]  /*2240*/  @P1 BRA `(.L_x_26) ;  /* 0x0000000000081947 */ /* 0x002fea0003800000 */
[----:B------:R-:W1:Y:S02]  /*2250*/  SYNCS.PHASECHK.TRANS64.TRYWAIT P1, [UR13], R13 ;  /* 0x0000000dff0075a7 */ /* 0x000e64000802014d */
[----:B-1----:R-:W-:Y:S05]  /*2260*/  @!P1 BRA `(.L_x_27) ;  /* 0x0000007400509947 */ /* 0x002fea0003800000 */
.L_x_26:
[----:B------:R-:W-:Y:S01]  /*2270*/  UIADD3 UR13, UR10, 0x18100, URZ ;  /* 0x000181000a0d7890 */ /* 0x000fe2000fffe03f */
[----:B------:R-:W-:Y:S01]  /*2280*/  WARPGROUP.ARRIVE ;  /* 0x00000000000079c5 */ /* 0x000fe20000000000 */
[----:B------:R-:W-:Y:S02]  /*2290*/  UISETP.NE.AND UP0, UPT, UR7, URZ, UPT ;  /* 0x0000003f0700728c */ /* 0x000fe4000bf05270 */
[----:B------:R-:W-:Y:S02]  /*22a0*/  USHF.R.U32.HI UR13, URZ, 0x4, UR13 ;  /* 0x000000043f0d7899 */ /* 0x000fe4000801160d */
[----:B------:R-:W-:Y:S02]  /*22b0*/  USEL UR8, UR8, URZ, !UP0 ;  /* 0x0000003f08087287 */ /* 0x000fe4000c000000 */
[----:B------:R-:W-:Y:S02]  /*22c0*/  ULOP3.LUT UR13, UR13, 0x3fff, URZ, 0xc0, !UPT ;  /* 0x00003fff0d0d7892 */ /* 0x000fe4000f8ec03f */
[----:B------:R-:W-:-:S02]  /*22d0*/  ULOP3.LUT UR7, UR11, 0x10000, URZ, 0xfc, !UPT ;  /* 0x000100000b077892 */ /* 0x000fc4000f8efc3f */
[----:B------:R-:W-:Y:S02]  /*22e0*/  ULOP3.LUT UR13, UR13, 0x10000, URZ, 0xfc, !UPT ;  /* 0x000100000d0d7892 */ /* 0x000fe4000f8efc3f */
[----:B------:R-:W-:Y:S02]  /*22f0*/  UISETP.NE.U32.AND UP0, UPT, UR8, URZ, UPT ;  /* 0x0000003f0800728c */ /* 0x000fe4000bf05070 */
[----:B------:R-:W-:Y:S02]  /*2300*/  ULEA UR8, UR12, UR7, 0xb ;  /* 0x000000070c087291 */ /* 0x000fe4000f8e583f */
[----:B------:R-:W-:Y:S02]  /*2310*/  ULEA UR7, UR12, UR13, 0x9 ;  /* 0x0000000d0c077291 */ /* 0x000fe4000f8e483f */
[----:B------:R-:W-:Y:S01]  /*2320*/  UIADD3 UR13, UR8, 0x400, URZ ;  /* 0x00000400080d7890 */ /* 0x000fe2000fffe03f */
[----:B------:R-:W-:Y:S02]  /*2330*/  UMOV UR17, 0x40000040 ;  /* 0x4000004000117882 */ /* 0x000fe40000000000 */
[----:B------:R-:W-:Y:S01]  /*2340*/  UMOV UR16, UR8 ;  /* 0x0000000800107c82 */ /* 0x000fe20008000000 */
[----:B------:R-:W-:Y:S01]  /*2350*/  UMOV UR19, 0x40000040 ;  /* 0x4000004000137882 */ /* 0x000fe20000000000 */
[----:B------:R-:W-:Y:S01]  /*2360*/  UMOV UR18, UR7 ;  /* 0x0000000700127c82 */ /* 0x000fe20008000000 */
[----:B------:R-:W-:Y:S01]  /*2370*/  UIADD3 UR6, UR6, 0x4, URZ ;  /* 0x0000000406067890 */ /* 0x000fe2000fffe03f */
[----:B------:R-:W-:Y:S01]  /*2380*/  QGMMA.64x64x32.F32.E5M2.E5M2 R56, gdesc[UR16], R56, UP0 ;  /* 0x00e00000103879f3 */ /* 0x000fe2000bf03838 */
[----:B------:R-:W-:Y:S01]  /*2390*/  UMOV UR16, UR13 ;  /* 0x0000000d00107c82 */ /* 0x000fe20008000000 */
[----:B------:R-:W-:Y:S01]  /*23a0*/  UMOV UR17, 0x40000040 ;  /* 0x4000004000117882 */ /* 0x000fe20000000000 */
[----:B------:R-:W-:Y:S01]  /*23b0*/  UIADD3 UR13, UR8, 0x402, URZ ;  /* 0x00000402080d7890 */ /* 0x000fe2000fffe03f */
[----:B------:R-:W-:Y:S01]  /*23c0*/  QGMMA.64x64x32.F32.E5M2.E5M2 R24, gdesc[UR16], R24, UP0 ;  /* 0x00e00000101879f3 */ /* 0x000fe2000bf03818 */
[----:B------:R-:W-:-:S02]  /*23d0*/  UIADD3 UR16, UR8, 0x2, URZ ;  /* 0x0000000208107890 */ /* 0x000fc4000fffe03f */
[----:B------:R-:W-:Y:S01]  /*23e0*/  UIADD3 UR18, UR7, 0x2, URZ ;  /* 0x0000000207127890 */ /* 0x000fe2000fffe03f */
[----:B------:R-:W-:Y:S01]  /*23f0*/  UMOV UR17, 0x40000040 ;  /* 0x4000004000117882 */ /* 0x000fe20000000000 */
[----:B------:R-:W-:Y:S01]  /*2400*/  UMOV UR19, 0x40000040 ;  /* 0x4000004000137882 */ /* 0x000fe20000000000 */
[----:B------:R-:W-:-:S06]  /*2410*/  UISETP.NE.AND UP0, UPT, UR6, UR14, UPT ;  /* 0x0000000e0600728c */ /* 0x000fcc000bf05270 */
[----:B------:R-:W-:Y:S01]  /*2420*/  QGMMA.64x64x32.F32.E5M2.E5M2 R56, gdesc[UR16], R56 ;  /* 0x00e00000103879f3 */ /* 0x000fe20008703838 */
[----:B------:R-:W-:Y:S01]  /*2430*/  UMOV UR16, UR13 ;  /* 0x0000000d00107c82 */ /* 0x000fe20008000000 */
[----:B------:R-:W-:Y:S01]  /*2440*/  UMOV UR17, 0x40000040 ;  /* 0x4000004000117882 */ /* 0x000fe20000000000 */
[----:B------:R-:W-:Y:S01]  /*2450*/  UIADD3 UR13, UR8, 0x404, URZ ;  /* 0x00000404080d7890 */ /* 0x000fe2000fffe03f */
[----:B------:R-:W-:Y:S01]  /*2460*/  QGMMA.64x64x32.F32.E5M2.E5M2 R24, gdesc[UR16], R24 ;  /* 0x00e00000101879f3 */ /* 0x000fe20008703818 */
[----:B------:R-:W-:Y:S02]  /*2470*/  UIADD3 UR16, UR8, 0x4, URZ ;  /* 0x0000000408107890 */ /* 0x000fe4000fffe03f */
[----:B------:R-:W-:Y:S01]  /*2480*/  UIADD3 UR18, UR7, 0x4, URZ ;  /* 0x0000000407127890 */ /* 0x000fe2000fffe03f */
[----:B------:R-:W-:Y:S01]  /*2490*/  UMOV UR17, 0x40000040 ;  /* 0x4000004000117882 */ /* 0x000fe20000000000 */
[----:B------:R-:W-:-:S07]  /*24a0*/  UMOV UR19, 0x40000040 ;  /* 0x4000004000137882 */ /* 0x000fce0000000000 */
[----:B------:R-:W-:Y:S01]  /*24b0*/  QGMMA.64x64x32.F32.E5M2.E5M2 R56, gdesc[UR16], R56 ;  /* 0x00e00000103879f3 */ /* 0x000fe20008703838 */
[----:B------:R-:W-:Y:S01]  /*24c0*/  UMOV UR16, UR13 ;  /* 0x0000000d00107c82 */ /* 0x000fe20008000000 */
[----:B------:R-:W-:Y:S02]  /*24d0*/  UMOV UR17, 0x40000040 ;  /* 0x4000004000117882 */ /* 0x000fe40000000000 */
[----:B------:R-:W-:Y:S01]  /*24e0*/  QGMMA.64x64x32.F32.E5M2.E5M2 R24, gdesc[UR16], R24 ;  /* 0x00e00000101879f3 */ /* 0x000fe20008703818 */
[----:B------:R-:W-:Y:S02]  /*24f0*/  UIADD3 UR16, UR8, 0x6, URZ ;  /* 0x0000000608107890 */ /* 0x000fe4000fffe03f */
[----:B------:R-:W-:Y:S02]  /*2500*/  UIADD3 UR18, UR7, 0x6, URZ ;  /* 0x0000000607127890 */ /* 0x000fe4000fffe03f */
[----:B------:R-:W-:Y:S01]  /*2510*/  UIADD3 UR8, UR8, 0x406, URZ ;  /* 0x0000040608087890 */ /* 0x000fe2000fffe03f */
[----:B------:R-:W-:Y:S01]  /*2520*/  UMOV UR17, 0x40000040 ;  /* 0x4000004000117882 */ /* 0x000fe20000000000 */
[----:B------:R-:W-:Y:S01]  /*2530*/  UMOV UR19, 0x40000040 ;  /* 0x4000004000137882 */ /* 0x000fe20000000000 */
[----:B------:R-:W-:-:S06]  /*2540*/  USEL UR7, URZ, 0x1, UP0 ;  /* 0x000000013f077887 */ /* 0x000fcc0008000000 */
[----:B------:R-:W-:Y:S01]  /*2550*/  ISETP.NE.AND P1, PT, RZ, UR7, PT ;  /* 0x00000007ff007c0c */ /* 0x000fe2000bf25270 */
[----:B------:R-:W-:Y:S01]  /*2560*/  QGMMA.64x64x32.F32.E5M2.E5M2 R56, gdesc[UR16], R56 ;  /* 0x00e00000103879f3 */ /* 0x000fe20008703838 */
[----:B------:R-:W-:Y:S01]  /*2570*/  UMOV UR16, UR8 ;  /* 0x0000000800107c82 */ /* 0x000fe20008000000 */
[----:B------:R-:W-:Y:S02]  /*2580*/  UMOV UR17, 0x40000040 ;  /* 0x4000004000117882 */ /* 0x000fe40000000000 */
[----:B------:R-:W-:Y:S03]  /*2590*/  QGMMA.64x64x32.F32.E5M2.E5M2 R24, gdesc[UR16], R24, gsb0 ;  /* 0x00e00000101879f3 */ /* 0x000fe60008003818 */
[----:B------:R-:W-:-:S05]  /*25a0*/  WARPGROUP.DEPBAR.LE gsb0, 0x1 ;  /* 0x00008000000079c5 */ /* 0x000fca0000010100 */
[----:B------:R-:W-:Y:S05]  /*25b0*/  @!P1 BRA `(.L_x_28) ;  /* 0x0000000400089947 */ /* 0x000fea0003800000 */
[----:B------:R-:W-:Y:S02]  /*25c0*/  WARPGROUP.DEPBAR.LE gsb0, 0x0 ;  /* 0x00008000000079c5 */ /* 0x000fe40000010000 */
[----:B------:R-:W-:-:S01]  /*25d0*/  FADD R145, R56, R145 ;  /* 0x0000009138917221 */ /* 0x000fc20000000000 */
[----:B------:R-:W-:Y:S01]  /*25e0*/  FADD R144, R57, R144 ;  /* 0x0000009039907221 */ /* 0x000fe20000000000 */
        /* <DEDUP_REMOVED lines=62> */
[----:B------:R-:W-:-:S06]  /*29d0*/  UMOV UR6, URZ ;  /* 0x0000003f00067c82 */ /* 0x000fcc0008000000 */
.L_x_28:
[----:B------:R-:W-:Y:S05]  /*29e0*/  @!P2 BRA `(.L_x_29) ;  /* 0x000000000004a947 */ /* 0x000fea0003800000 */
[----:B------:R-:W-:Y:S01]  /*29f0*/  BPT.TRAP 0x1 ;  /* 0x000000040000795c */ /* 0x000fe20000300000 */
.L_x_29:
[----:B01----:R-:W-:Y:S02]  /*2a00*/  @P0 LEA R13, R12, UR10, 0x3 ;  /* 0x0000000a0c0d0c11 */ /* 0x003fe4000f8e18ff */
[----:B------:R-:W-:-:S03]  /*2a10*/  ISETP.GT.U32.AND P1, PT, R4, 0x1, PT ;  /* 0x000000010400780c */ /* 0x000fc60003f24070 */
[----:B------:R-:W-:-:S05]  /*2a20*/  @P0 VIADD R14, R13, 0x18 ;  /* 0x000000180d0e0836 */ /* 0x000fca0000000000 */
[----:B------:R-:W-:-:S04]  /*2a30*/  @P0 PRMT R14, R5, 0x654, R14 ;  /* 0x00000654050e0816 */ /* 0x000fc8000000000e */
[----:B------:R0:W-:Y:S01]  /*2a40*/  @P0 SYNCS.ARRIVE.TRANS64.RED.A1T0 RZ, [R14+URZ], RZ ;  /* 0x000000ff0eff09a7 */ /* 0x0001e2000810043f */
[----:B------:R-:W-:Y:S05]  /*2a50*/  @P1 BRA `(.L_x_30) ;  /* 0x0000000000041947 */ /* 0x000fea0003800000 */
[----:B------:R-:W-:Y:S01]  /*2a60*/  BPT.TRAP 0x1 ;  /* 0x000000040000795c */ /* 0x000fe20000300000 */
.L_x_30:
[----:B------:R-:W-:Y:S01]  /*2a70*/  UIADD3 UR12, UR12, 0x1, URZ ;  /* 0x000000010c0c7890 */ /* 0x000fe2000fffe03f */
[C---:B------:R-:W-:Y:S01]  /*2a80*/  ISETP.GT.AND P2, PT, R11.reuse, 0x1, PT ;  /* 0x000000010b00780c */ /* 0x040fe20003f44270 */
[----:B------:R-:W-:Y:S02]  /*2a90*/  VIADD R12, R12, 0x1 ;  /* 0x000000010c0c7836 */ /* 0x000fe40000000000 */
[----:B------:R-:W-:Y:S01]  /*2aa0*/  UISETP.NE.AND UP0, UPT, UR12, 0x3, UPT ;  /* 0x000000030c00788c */ /* 0x000fe2000bf05270 */
[----:B------:R-:W-:Y:S02]  /*2ab0*/  VIADD R11, R11, 0xffffffff ;  /* 0xffffffff0b0b7836 */ /* 0x000fe40000000000 */
[C---:B------:R-:W-:Y:S01]  /*2ac0*/  ISETP.NE.AND P1, PT, R12.reuse, 0x3, PT ;  /* 0x000000030c00780c */ /* 0x040fe20003f25270 */
[----:B------:R-:W-:Y:S02]  /*2ad0*/  USEL UR8, URZ, 0x1, UP0 ;  /* 0x000000013f087887 */ /* 0x000fe40008000000 */
[----:B------:R-:W-:Y:S01]  /*2ae0*/  USEL UR12, UR12, URZ, UP0 ;  /* 0x0000003f0c0c7287 */ /* 0x000fe20008000000 */
[----:B------:R-:W-:-:S03]  /*2af0*/  SEL R12, R12, RZ, P1 ;  /* 0x000000ff0c0c7207 */ /* 0x000fc60000800000 */
[----:B------:R-:W-:Y:S01]  /*2b00*/  LOP3.LUT R15, R15, UR8, RZ, 0x3c, !PT ;  /* 0x000000080f0f7c12 */ /* 0x000fe2000f8e3cff */
[----:B------:R-:W-:Y:S01]  /*2b10*/  UMOV UR8, 0x1 ;  /* 0x0000000100087882 */ /* 0x000fe20000000000 */
[----:B------:R-:W-:Y:S06]  /*2b20*/  @P2 BRA `(.L_x_31) ;  /* 0xfffffff400982947 */ /* 0x000fec000383ffff */
.L_x_23:
[----:B------:R-:W-:Y:S01]  /*2b30*/  UISETP.NE.AND UP0, UPT, UR6, URZ, UPT ;  /* 0x0000003f0600728c */ /* 0x000fe2000bf05270 */
[----:B01----:R-:W0:Y:S03]  /*2b40*/  LDC R11, c[0x0][0x28c] ;  /* 0x0000a300ff0b7b82 */ /* 0x003e260000000800 */
[----:B------:R-:W-:-:S06]  /*2b50*/  USEL UR6, URZ, 0x1, !UP0 ;  /* 0x000000013f067887 */ /* 0x000fcc000c000000 */
[----:B------:R-:W-:Y:S02]  /*2b60*/  ISETP.NE.AND P1, PT, RZ, UR6, PT ;  /* 0x00000006ff007c0c */ /* 0x000fe4000bf25270 */
[----:B0-----:R-:W-:-:S11]  /*2b70*/  ISETP.GE.AND P2, PT, R11, 0x1, PT ;  /* 0x000000010b00780c */ /* 0x001fd60003f46270 */
[----:B------:R-:W-:Y:S05]  /*2b80*/  @!P1 BRA `(.L_x_32) ;  /* 0x0000000400049947 */ /* 0x000fea0003800000 */
[----:B------:R-:W-:Y:S02]  /*2b90*/  WARPGROUP.DEPBAR.LE gsb0, 0x0 ;  /* 0x00008000000079c5 */ /* 0x000fe40000010000 */
[----:B------:R-:W-:Y:S01]  /*2ba0*/  FADD R145, R56, R145 ;  /* 0x0000009138917221 */ /* 0x000fe20000000000 */
        /* <DEDUP_REMOVED lines=62> */
[----:B------:R-:W-:-:S07]  /*2f90*/  FADD R20, R20, R55 ;  /* 0x0000003714147221 */ /* 0x000fce0000000000 */
.L_x_32:
[----:B------:R-:W-:Y:S02]  /*2fa0*/  WARPGROUP.DEPBAR.LE gsb0, 0x0 ;  /* 0x00008000000079c5 */ /* 0x000fe40000010000 */
[----:B------:R-:W-:Y:S05]  /*2fb0*/  @!P2 BRA `(.L_x_33) ;  /* 0x000000000050a947 */ /* 0x000fea0003800000 */
[----:B------:R-:W-:-:S13]  /*2fc0*/  ISETP.NE.AND P1, PT, R146, 0x3, PT ;  /* 0x000000039200780c */ /* 0x000fda0003f25270 */
[----:B------:R-:W-:Y:S05]  /*2fd0*/  @!P1 BRA `(.L_x_34) ;  /* 0x0000000000049947 */ /* 0x000fea0003800000 */
[----:B------:R-:W-:Y:S01]  /*2fe0*/  BPT.TRAP 0x1 ;  /* 0x000000040000795c */ /* 0x000fe20000300000 */
.L_x_34:
[----:B------:R-:W-:Y:S01]  /*2ff0*/  BSSY B0, `(.L_x_35) ;  /* 0x000000e000007945 */ /* 0x000fe20003800000 */
[----:B------:R-:W-:-:S03]  /*3000*/  ISETP.GT.U32.AND P1, PT, R4, 0x1, PT ;  /* 0x000000010400780c */ /* 0x000fc60003f24070 */
[----:B------:R-:W-:Y:S10]  /*3010*/  @!P0 BRA `(.L_x_36) ;  /* 0x00000000002c8947 */ /* 0x000ff40003800000 */
[----:B------:R-:W-:-:S04]  /*3020*/  UISETP.LT.AND UP0, UPT, UR9, 0x1, UPT ;  /* 0x000000010900788c */ /* 0x000fc8000bf01270 */
[----:B------:R-:W-:-:S04]  /*3030*/  USEL UR8, UR9, 0x1, UP0 ;  /* 0x0000000109087887 */ /* 0x000fc80008000000 */
[----:B------:R-:W-:-:S04]  /*3040*/  UIADD3 UR8, UR5, UR9, -UR8 ;  /* 0x0000000905087290 */ /* 0x000fc8000fffe808 */
[----:B------:R-:W-:-:S04]  /*3050*/  UIMAD.WIDE.U32 UR6, UR8, -0x55555555, URZ ;  /* 0xaaaaaaab080678a5 */ /* 0x000fc8000f8e003f */
[----:B------:R-:W-:-:S04]  /*3060*/  USHF.R.U32.HI UR6, URZ, 0x1, UR7 ;  /* 0x000000013f067899 */ /* 0x000fc80008011607 */
[----:B------:R-:W-:-:S04]  /*3070*/  UIMAD UR8, UR6, -0x3, UR8 ;  /* 0xfffffffd060878a4 */ /* 0x000fc8000f8e0208 */
[----:B------:R-:W-:-:S04]  /*3080*/  ULEA UR8, UR8, UR10, 0x3 ;  /* 0x0000000a08087291 */ /* 0x000fc8000f8e183f */
[----:B------:R-:W-:-:S06]  /*3090*/  UIADD3 UR8, UR8, 0x18, URZ ;  /* 0x0000001808087890 */ /* 0x000fcc000fffe03f */
[----:B------:R-:W-:-:S05]  /*30a0*/  IMAD.U32 R12, RZ, RZ, UR8 ;  /* 0x00000008ff0c7e24 */ /* 0x000fca000f8e00ff */
[----:B------:R-:W-:-:S04]  /*30b0*/  PRMT R11, R5, 0x654, R12 ;  /* 0x00000654050b7816 */ /* 0x000fc8000000000c */
[----:B------:R0:W-:Y:S03]  /*30c0*/  SYNCS.ARRIVE.TRANS64.RED.A1T0 RZ, [R11+URZ], RZ ;  /* 0x000000ff0bff79a7 */ /* 0x0001e6000810043f */
.L_x_36:
[----:B------:R-:W-:Y:S05]  /*30d0*/  BSYNC B0 ;  /* 0x0000000000007941 */ /* 0x000fea0003800000 */
.L_x_35:
[----:B------:R-:W-:Y:S05]  /*30e0*/  @P1 BRA `(.L_x_33) ;  /* 0x0000000000041947 */ /* 0x000fea0003800000 */
[----:B------:R-:W-:Y:S01]  /*30f0*/  BPT.TRAP 0x1 ;  /* 0x000000040000795c */ /* 0x000fe20000300000 */
.L_x_33:
[----:B------:R-:W1:Y:S01]  /*3100*/  LDC R15, c[0x0][0x288] ;  /* 0x0000a200ff0f7b82 */ /* 0x000e620000000800 */
[--C-:B0-----:R-:W-:Y:S01]  /*3110*/  SHF.R.U32.HI R11, RZ, 0x2, R0.reuse ;  /* 0x00000002ff0b7819 */ /* 0x101fe20000011600 */
[----:B------:R-:W-:Y:S01]  /*3120*/  IMAD.SHL.U32 R31, R10, 0x40, RZ ;  /* 0x000000400a1f7824 */ /* 0x000fe200078e00ff */
[----:B------:R-:W-:Y:S01]  /*3130*/  SHF.R.U32.HI R14, RZ, 0x7, R0 ;  /* 0x00000007ff0e7819 */ /* 0x000fe20000011600 */
[----:B------:R-:W-:Y:S01]  /*3140*/  UIADD3 UR5, UR9, UR5, URZ ;  /* 0x0000000509057290 */ /* 0x000fe2000fffe03f */
[----:B------:R-:W-:Y:S01]  /*3150*/  LOP3.LUT R12, R11, 0x7, RZ, 0xc0, !PT ;  /* 0x000000070b0c7812 */ /* 0x000fe200078ec0ff */
[----:B------:R-:W-:Y:S01]  /*3160*/  IMAD.SHL.U32 R26, R0, 0x2, RZ ;  /* 0x00000002001a7824 */ /* 0x000fe200078e00ff */
[----:B------:R-:W-:Y:S01]  /*3170*/  LOP3.LUT R11, R14, 0x1, RZ, 0xc0, !PT ;  /* 0x000000010e0b7812 */ /* 0x000fe200078ec0ff */
[----:B------:R-:W-:Y:S01]  /*3180*/  UISETP.GT.U32.AND UP0, UPT, UR5, 0x2, UPT ;  /* 0x000000020500788c */ /* 0x000fe2000bf04070 */
[C---:B------:R-:W-:Y:S01]  /*3190*/  LOP3.LUT R14, R0.reuse, 0x3, RZ, 0xc0, !PT ;  /* 0x00000003000e7812 */ /* 0x040fe200078ec0ff */
[----:B------:R-:W-:Y:S01]  /*31a0*/  ULDC UR12, c[0x0][0x284] ;  /* 0x0000a100000c7ab9 */ /* 0x000fe20000000800 */
[----:B------:R-:W-:Y:S01]  /*31b0*/  LOP3.LUT R13, R0, 0x60, RZ, 0xc0, !PT ;  /* 0x00000060000d7812 */ /* 0x000fe200078ec0ff */
[----:B------:R-:W-:Y:S01]  /*31c0*/  UISETP.LT.U32.AND UP0, UPT, UR9, 0x3, UP0 ;  /* 0x000000030900788c */ /* 0x000fe20008701070 */
[----:B------:R-:W-:Y:S01]  /*31d0*/  SHF.R.S32.HI R34, RZ, 0x1f, R6 ;  /* 0x0000001fff227819 */ /* 0x000fe20000011406 */
[----:B------:R-:W-:Y:S01]  /*31e0*/  UISETP.GE.U32.AND UP1, UPT, UR9, 0x3, UPT ;  /* 0x000000030900788c */ /* 0x000fe2000bf26070 */
[----:B------:R-:W-:Y:S01]  /*31f0*/  SHF.R.U32.HI R13, RZ, 0x1, R13 ;  /* 0x00000001ff0d7819 */ /* 0x000fe2000001160d */
[----:B------:R-:W-:Y:S01]  /*3200*/  ULDC.64 UR10, c[0x0][0x5d0] ;  /* 0x00017400000a7ab9 */ /* 0x000fe20000000a00 */
[----:B------:R-:W-:Y:S01]  /*3210*/  LOP3.LUT R26, R31, 0x6, R26, 0xf8, !PT ;  /* 0x000000061f1a7812 */ /* 0x000fe200078ef81a */
[----:B------:R-:W-:Y:S01]  /*3220*/  UIMAD.WIDE.U32 UR6, UR5, -0x55555555, URZ ;  /* 0xaaaaaaab050678a5 */ /* 0x000fe2000f8e003f */
[----:B------:R-:W-:Y:S01]  /*3230*/  IADD3 R16, RZ, -R13, -R12 ;  /* 0x8000000dff107210 */ /* 0x000fe20007ffe80c */
[----:B------:R-:W-:Y:S01]  /*3240*/  USEL UR8, URZ, 0x1, !UP0 ;  /* 0x000000013f087887 */ /* 0x000fe2000c000000 */
[----:B------:R-:W-:Y:S01]  /*3250*/  IMAD.SHL.U32 R33, R11, 0x40, RZ ;  /* 0x000000400b217824 */ /* 0x000fe200078e00ff */
[----:B------:R-:W-:Y:S01]  /*3260*/  SHF.R.S32.HI R27, RZ, 0x1f, R26 ;  /* 0x0000001fff1b7819 */ /* 0x000fe2000001141a */
[----:B------:R-:W-:Y:S01]  /*3270*/  USHF.R.U32.HI UR6, URZ, 0x1, UR7 ;  /* 0x000000013f067899 */ /* 0x000fe20008011607 */
[----:B-1----:R-:W-:Y:S01]  /*3280*/  IMAD R14, R14, -0x2, R15 ;  /* 0xfffffffe0e0e7824 */ /* 0x002fe200078e020f */
[----:B------:R-:W-:Y:S01]  /*3290*/  ISETP.GE.AND P1, PT, R31, R15, PT ;  /* 0x0000000f1f00720c */ /* 0x000fe20003f26270 */
[----:B------:R-:W-:Y:S01]  /*32a0*/  IMAD.SHL.U32 R15, R7, 0x100, RZ ;  /* 0x00000100070f7824 */ /* 0x000fe200078e00ff */
[----:B------:R-:W-:Y:S01]  /*32b0*/  ULOP3.LUT UR4, UR4, UR8, URZ, 0x3c, !UPT ;  /* 0x0000000804047292 */ /* 0x000fe2000f8e3c3f */
[----:B------:R-:W-:Y:S01]  /*32c0*/  IMAD R16, R11, -0x40, R16 ;  /* 0xffffffc00b107824 */ /* 0x000fe200078e0210 */
[----:B------:R-:W-:Y:S01]  /*32d0*/  LOP3.LUT R33, R33, 0x40, R12, 0xe2, !PT ;  /* 0x0000004021217812 */ /* 0x000fe200078ee20c */
[----:B------:R-:W-:Y:S01]  /*32e0*/  IMAD R11, R34, UR10, RZ ;  /* 0x0000000a220b7c24 */ /* 0x000fe2000f8e02ff */
[----:B------:R-:W-:Y:S01]  /*32f0*/  ISETP.GE.OR P1, PT, R15, UR12, P1 ;  /* 0x0000000c0f007c0c */ /* 0x000fe20008f26670 */
[----:B------:R-:W-:Y:S01]  /*3300*/  IMAD.WIDE R24, R7, 0x100, RZ ;  /* 0x0000010007187825 */ /* 0x000fe200078e02ff */
[----:B------:R-:W-:Y:S01]  /*3310*/  UIMAD UR5, UR6, -0x3, UR5 ;  /* 0xfffffffd060578a4 */ /* 0x000fe2000f8e0205 */
[----:B------:R-:W-:Y:S01]  /*3320*/  IADD3 R32, -R15, UR12, R16 ;  /* 0x0000000c0f207c10 */ /* 0x000fe2000fffe110 */
[----:B------:R-:W-:Y:S01]  /*3330*/  @UP1 ULOP3.LUT UR4, UR4, 0x1, UR6, 0x78, !UPT ;  /* 0x0000000104041892 */ /* 0x000fe2000f8e7806 */
[----:B------:R-:W-:Y:S01]  /*3340*/  IMAD R7, R6, UR11, R11 ;  /* 0x0000000b06077c24 */ /* 0x000fe2000f8e020b */
[----:B------:R-:W-:Y:S01]  /*3350*/  LOP3.LUT R33, R24, R33, R13, 0xfe, !PT ;  /* 0x0000002118217212 */ /* 0x000fe200078efe0d */
[----:B------:R-:W-:-:S04]  /*3360*/  IMAD.WIDE.U32 R10, R6, UR10, R26 ;  /* 0x0000000a060a7c25 */ /* 0x000fc8000f8e001a */
[----:B------:R-:W-:Y:S02]  /*3370*/  IMAD.IADD R11, R11, 0x1, R7 ;  /* 0x000000010b0b7824 */ /* 0x000fe400078e0207 */
[----:B------:R-:W-:Y:S02]  /*3380*/  IMAD.IADD R31, R14, 0x1, -R31 ;  /* 0x000000010e1f7824 */ /* 0x000fe400078e0a1f */
[----:B------:R-:W-:Y:S01]  /*3390*/  IMAD.MOV.U32 R30, RZ, RZ, -0x1 ;  /* 0xffffffffff1e7424 */ /* 0x000fe200078e00ff */
[----:B------:R-:W-:Y:S06]  /*33a0*/  @P1 BRA `(.L_x_37) ;  /* 0x0000004800081947 */ /* 0x000fec0003800000 */
[----:B------:R-:W0:Y:S01]  /*33b0*/  LDC.64 R28, c[0x0][0x5c8] ;  /* 0x00017200ff1c7b82 */ /* 0x000e220000000a00 */
[----:B------:R-:W-:Y:S01]  /*33c0*/  ULDC.64 UR6, c[0x0][0x5c0] ;  /* 0x0001700000067ab9 */ /* 0x000fe20000000a00 */
[----:B------:R-:W-:Y:S01]  /*33d0*/  BSSY B0, `(.L_x_37) ;  /* 0x000047f000007945 */ /* 0x000fe20003800000 */
[-C--:B0-----:R-:W-:Y:S02]  /*33e0*/  IMAD R12, R25, R28.reuse, RZ ;  /* 0x0000001c190c7224 */ /* 0x081fe400078e02ff */
[----:B------:R-:W-:-:S04]  /*33f0*/  IMAD.WIDE.U32 R10, R33, R28, R10 ;  /* 0x0000001c210a7225 */ /* 0x000fc800078e000a */
[----:B------:R-:W-:Y:S01]  /*3400*/  IMAD R13, R33, R29, R12 ;  /* 0x0000001d210d7224 */ /* 0x000fe200078e020c */
[C---:B------:R-:W-:Y:S01]  /*3410*/  LEA R14, P2, R28.reuse, R10, 0x3 ;  /* 0x0000000a1c0e7211 */ /* 0x040fe200078418ff */
[----:B------:R-:W-:Y:S01]  /*3420*/  IMAD.SHL.U32 R7, R28, 0x80, RZ ;  /* 0x000000801c077824 */ /* 0x000fe200078e00ff */
[----:B------:R-:W-:Y:S01]  /*3430*/  IADD3 R16, P1, R10, UR6, RZ ;  /* 0x000000060a107c10 */ /* 0x000fe2000ff3e0ff */
[----:B------:R-:W-:Y:S01]  /*3440*/  IMAD.IADD R36, R11, 0x1, R13 ;  /* 0x000000010b247824 */ /* 0x000fe200078e020d */
[----:B------:R-:W-:Y:S02]  /*3450*/  SHF.L.U64.HI R11, R28, 0x7, R29 ;  /* 0x000000071c0b7819 */ /* 0x000fe4000001021d */
[----:B------:R-:W-:Y:S02]  /*3460*/  IADD3 R12, P5, P6, R10, UR6, R7 ;  /* 0x000000060a0c7c10 */ /* 0x000fe4000febe007 */
[----:B------:R-:W-:Y:S02]  /*3470*/  LEA.HI.X R28, R28, R36, R29, 0x3, P2 ;  /* 0x000000241c1c7211 */ /* 0x000fe400010f1c1d */
[----:B------:R-:W-:-:S02]  /*3480*/  IADD3.X R13, R36, UR7, R11, P5, P6 ;  /* 0x00000007240d7c10 */ /* 0x000fc4000afec40b */
[----:B---3-5:R-:W-:Y:S02]  /*3490*/  FSETP.NEU.AND P5, PT, R9, RZ, PT ;  /* 0x000000ff0900720b */ /* 0x028fe40003fad000 */
[----:B------:R-:W-:Y:S02]  /*34a0*/  IADD3.X R17, R36, UR7, RZ, P1, !PT ;  /* 0x0000000724117c10 */ /* 0x000fe40008ffe4ff */
[C---:B------:R-:W-:Y:S02]  /*34b0*/  IADD3 R10, P1, P2, R14.reuse, UR6, R7 ;  /* 0x000000060e0a7c10 */ /* 0x040fe4000fa3e007 */
[----:B------:R-:W-:Y:S02]  /*34c0*/  IADD3 R14, P3, R14, UR6, RZ ;  /* 0x000000060e0e7c10 */ /* 0x000fe4000ff7e0ff */
[C---:B------:R-:W-:Y:S02]  /*34d0*/  IADD3.X R11, R28.reuse, UR7, R11, P1, P2 ;  /* 0x000000071c0b7c10 */ /* 0x040fe40008fe440b */
[----:B------:R-:W-:-:S03]  /*34e0*/  IADD3.X R15, R28, UR7, RZ, P3, !PT ;  /* 0x000000071c0f7c10 */ /* 0x000fc60009ffe4ff */
[----:B------:R-:W-:Y:S06]  /*34f0*/  @!P5 BRA `(.L_x_38) ;  /* 0x0000003400a0d947 */ /* 0x000fec0003800000 */
[----:B------:R-:W-:Y:S01]  /*3500*/  ULDC.64 UR6, c[0x0][0x5b8] ;  /* 0x00016e0000067ab9 */ /* 0x000fe20000000a00 */
[----:B------:R-:W-:Y:S01]  /*3510*/  ISETP.GE.AND P1, PT, R32, 0x1, PT ;  /* 0x000000012000780c */ /* 0x000fe20003f26270 */
[----:B------:R-:W-:Y:S01]  /*3520*/  IMAD R7, R34, UR6, RZ ;  /* 0x0000000622077c24 */ /* 0x000fe2000f8e02ff */
[----:B------:R-:W-:Y:S01]  /*3530*/  ULDC.64 UR10, c[0x0][0x5a8] ;  /* 0x00016a00000a7ab9 */ /* 0x000fe20000000a00 */
[C---:B------:R-:W-:Y:S01]  /*3540*/  IMAD.WIDE.U32 R26, R6.reuse, UR6, R26 ;  /* 0x00000006061a7c25 */ /* 0x040fe2000f8e001a */
[----:B------:R-:W-:Y:S01]  /*3550*/  ISETP.LT.OR P5, PT, R31, 0x1, !P1 ;  /* 0x000000011f00780c */ /* 0x000fe20004fa1670 */
[----:B------:R-:W-:Y:S02]  /*3560*/  BSSY B1, `(.L_x_39) ;  /* 0x000000d000017945 */ /* 0x000fe40003800000 */
[----:B------:R-:W-:Y:S01]  /*3570*/  IMAD R7, R6, UR7, R7 ;  /* 0x0000000706077c24 */ /* 0x000fe2000f8e0207 */
[----:B------:R-:W-:Y:S01]  /*3580*/  ULDC.64 UR6, c[0x0][0x5b0] ;  /* 0x00016c0000067ab9 */ /* 0x000fe20000000a00 */
[----:B------:R-:W-:-:S02]  /*3590*/  IMAD.MOV.U32 R6, RZ, RZ, R26 ;  /* 0x000000ffff067224 */ /* 0x000fc400078e001a */
[----:B------:R-:W-:Y:S02]  /*35a0*/  IMAD.IADD R7, R27, 0x1, R7 ;  /* 0x000000011b077824 */ /* 0x000fe400078e0207 */
[----:B------:R-:W-:Y:S02]  /*35b0*/  IMAD R28, R25, UR6, RZ ;  /* 0x00000006191c7c24 */ /* 0x000fe4000f8e02ff */
[----:B------:R-:W-:-:S04]  /*35c0*/  IMAD.WIDE.U32 R26, R33, UR6, R6 ;  /* 0x00000006211a7c25 */ /* 0x000fc8000f8e0006 */
[--C-:B------:R-:W-:Y:S01]  /*35d0*/  IMAD R29, R33, UR7, R28.reuse ;  /* 0x00000007211d7c24 */ /* 0x100fe2000f8e021c */
[----:B------:R-:W-:Y:S02]  /*35e0*/  IADD3 R26, P2, R26, UR10, RZ ;  /* 0x0000000a1a1a7c10 */ /* 0x000fe4000ff5e0ff */
[----:B------:R-:W-:Y:S02]  /*35f0*/  PRMT R28, RZ, 0x7610, R28 ;  /* 0x00007610ff1c7816 */ /* 0x000fe4000000001c */
[----:B------:R-:W-:Y:S01]  /*3600*/  IADD3.X R27, R27, UR11, R29, P2, !PT ;  /* 0x0000000b1b1b7c10 */ /* 0x000fe200097fe41d */
[----:B------:R-:W-:Y:S08]  /*3610*/  @P5 BRA `(.L_x_40) ;  /* 0x0000000000045947 */ /* 0x000ff00003800000 */
[----:B------:R0:W5:Y:S02]  /*3620*/  LDG.E.U8 R28, desc[UR20][R26.64] ;  /* 0x000000141a1c7981 */ /* 0x000164000c1e1100 */
.L_x_40:
[----:B------:R-:W-:Y:S05]  /*3630*/  BSYNC B1 ;  /* 0x0000000000017941 */ /* 0x000fea0003800000 */
.L_x_39:
[----:B-----5:R-:W-:Y:S01]  /*3640*/  LOP3.LUT R28, R28, 0xff, RZ, 0xc0, !PT ;  /* 0x000000ff1c1c7812 */ /* 0x020fe200078ec0ff */
[----:B------:R-:W-:Y:S01]  /*3650*/  BSSY B1, `(.L_x_41) ;  /* 0x000000b000017945 */ /* 0x000fe20003800000 */
[----:B------:R-:W-:Y:S02]  /*3660*/  ISETP.LT.OR P3, PT, R31, 0x2, !P1 ;  /* 0x000000021f00780c */ /* 0x000fe40004f61670 */
[----:B------:R-:W-:-:S05]  /*3670*/  F2FP.F16.E5M2.UNPACK_B R28, R28 ;  /* 0x0000001cff1c723e */ /* 0x000fca00020004ff */
[----:B------:R-:W-:-:S05]  /*3680*/  HADD2.F32 R28, -RZ, R28.H0_H0 ;  /* 0x2000001cff1c7230 */ /* 0x000fca0000004100 */
[----:B------:R-:W-:-:S04]  /*3690*/  FMUL R28, R28, R9 ;  /* 0x000000091c1c7220 */ /* 0x000fc80000400000 */
[----:B--2---:R-:W-:-:S05]  /*36a0*/  FFMA R28, R145, R8, R28 ;  /* 0x00000008911c7223 */ /* 0x004fca000000001c */
[----:B------:R-:W-:Y:S02]  /*36b0*/  F2FP.SATFINITE.E5M2.F32.PACK_AB_MERGE_C R29, RZ, R28, RZ ;  /* 0x0000001cff1d723e */ /* 0x000fe400048060ff */
[----:B------:R-:W-:-:S03]  /*36c0*/  PRMT R28, RZ, 0x7610, R28 ;  /* 0x00007610ff1c7816 */ /* 0x000fc6000000001c */
[----:B------:R1:W-:Y:S01]  /*36d0*/  @!P5 STG.E.U8 desc[UR20][R16.64], R29 ;  /* 0x0000001d1000d986 */ /* 0x0003e2000c101114 */
[----:B------:R-:W-:Y:S05]  /*36e0*/  @P3 BRA `(.L_x_42) ;  /* 0x0000000000043947 */ /* 0x000fea0003800000 */
[----:B------:R2:W5:Y:S02]  /*36f0*/  LDG.E.U8 R28, desc[UR20][R26.64+0x1] ;  /* 0x000001141a1c7981 */ /* 0x000564000c1e1100 */
.L_x_42:
[----:B------:R-:W-:Y:S05]  /*3700*/  BSYNC B1 ;  /* 0x0000000000017941 */ /* 0x000fea0003800000 */
.L_x_41:
[----:B-----5:R-:W-:Y:S01]  /*3710*/  LOP3.LUT R28, R28, 0xff, RZ, 0xc0, !PT ;  /* 0x000000ff1c1c7812 */ /* 0x020fe200078ec0ff */
[----:B------:R-:W-:Y:S01]  /*3720*/  BSSY B1, `(.L_x_43) ;  /* 0x0000013000017945 */ /* 0x000fe20003800000 */
[----:B------:R-:W-:Y:S02]  /*3730*/  IADD3 R37, P2, R33, 0x8, RZ ;  /* 0x0000000821257810 */ /* 0x000fe40007f5e0ff */
[----:B------:R-:W-:-:S03]  /*3740*/  F2FP.F16.E5M2.UNPACK_B R28, R28 ;  /* 0x0000001cff1c723e */ /* 0x000fc600020004ff */
[----:B-1----:R-:W-:Y:S01]  /*3750*/  IMAD.X R29, RZ, RZ, R25, P2 ;  /* 0x000000ffff1d7224 */ /* 0x002fe200010e0619 */
[----:B------:R-:W-:Y:S01]  /*3760*/  ISETP.GE.AND P2, PT, R32, 0x9, PT ;  /* 0x000000092000780c */ /* 0x000fe20003f46270 */
[----:B------:R-:W-:Y:S02]  /*3770*/  HADD2.F32 R28, -RZ, R28.H0_H0 ;  /* 0x2000001cff1c7230 */ /* 0x000fe40000004100 */
[----:B------:R-:W-:Y:S01]  /*3780*/  IMAD R34, R29, UR6, RZ ;  /* 0x000000061d227c24 */ /* 0x000fe2000f8e02ff */
[----:B------:R-:W-:Y:S02]  /*3790*/  ISETP.LT.OR P5, PT, R31, 0x1, !P2 ;  /* 0x000000011f00780c */ /* 0x000fe400057a1670 */
[----:B------:R-:W-:Y:S01]  /*37a0*/  FMUL R35, R28, R9 ;  /* 0x000000091c237220 */ /* 0x000fe20000400000 */
[----:B------:R-:W-:-:S04]  /*37b0*/  IMAD.WIDE.U32 R28, R37, UR6, R6 ;  /* 0x00000006251c7c25 */ /* 0x000fc8000f8e0006 */
[----:B------:R-:W-:Y:S01]  /*37c0*/  FFMA R35, R144, R8, R35 ;  /* 0x0000000890237223 */ /* 0x000fe20000000023 */
[--C-:B------:R-:W-:Y:S01]  /*37d0*/  IMAD R37, R37, UR7, R34.reuse ;  /* 0x0000000725257c24 */ /* 0x100fe2000f8e0222 */
[----:B------:R-:W-:Y:S02]  /*37e0*/  IADD3 R28, P6, R28, UR10, RZ ;  /* 0x0000000a1c1c7c10 */ /* 0x000fe4000ffde0ff */
[----:B------:R-:W-:Y:S02]  /*37f0*/  PRMT R34, RZ, 0x7610, R34 ;  /* 0x00007610ff227816 */ /* 0x000fe40000000022 */
[----:B------:R-:W-:Y:S02]  /*3800*/  F2FP.SATFINITE.E5M2.F32.PACK_AB_MERGE_C R35, RZ, R35, RZ ;  /* 0x00000023ff23723e */ /* 0x000fe400048060ff */
[----:B------:R-:W-:-:S03]  /*3810*/  IADD3.X R29, R29, UR11, R37, P6, !PT ;  /* 0x0000000b1d1d7c10 */ /* 0x000fc6000b7fe425 */
[----:B------:R1:W-:Y:S01]  /*3820*/  @!P3 STG.E.U8 desc[UR20][R16.64+0x1], R35 ;  /* 0x000001231000b986 */ /* 0x0003e2000c101114 */
[----:B------:R-:W-:Y:S05]  /*3830*/  @P5 BRA `(.L_x_44) ;  /* 0x0000000000045947 */ /* 0x000fea0003800000 */
[----:B------:R3:W5:Y:S02]  /*3840*/  LDG.E.U8 R34, desc[UR20][R28.64] ;  /* 0x000000141c227981 */ /* 0x000764000c1e1100 */
.L_x_44:
[----:B------:R-:W-:Y:S05]  /*3850*/  BSYNC B1 ;  /* 0x0000000000017941 */ /* 0x000fea0003800000 */
.L_x_43:
[----:B-----5:R-:W-:Y:S01]  /*3860*/  LOP3.LUT R34, R34, 0xff, RZ, 0xc0, !PT ;  /* 0x000000ff22227812 */ /* 0x020fe200078ec0ff */
[----:B------:R-:W-:Y:S01]  /*3870*/  BSSY B1, `(.L_x_45) ;  /* 0x000000b000017945 */ /* 0x000fe20003800000 */
[----:B------:R-:W-:Y:S02]  /*3880*/  ISETP.LT.OR P3, PT, R31, 0x2, !P2 ;  /* 0x000000021f00780c */ /* 0x000fe40005761670 */
[----:B------:R-:W-:-:S05]  /*3890*/  F2FP.F16.E5M2.UNPACK_B R34, R34 ;  /* 0x00000022ff22723e */ /* 0x000fca00020004ff */
[----:B------:R-:W-:-:S05]  /*38a0*/  HADD2.F32 R34, -RZ, R34.H0_H0 ;  /* 0x20000022ff227230 */ /* 0x000fca0000004100 */
[----:B------:R-:W-:-:S04]  /*38b0*/  FMUL R34, R34, R9 ;  /* 0x0000000922227220 */ /* 0x000fc80000400000 */
[----:B------:R-:W-:-:S05]  /*38c0*/  FFMA R34, R143, R8, R34 ;  /* 0x000000088f227223 */ /* 0x000fca0000000022 */
[----:B-1----:R-:W-:Y:S02]  /*38d0*/  F2FP.SATFINITE.E5M2.F32.PACK_AB_MERGE_C R35, RZ, R34, RZ ;  /* 0x00000022ff23723e */ /* 0x002fe400048060ff */
[----:B------:R-:W-:-:S03]  /*38e0*/  PRMT R34, RZ, 0x7610, R34 ;  /* 0x00007610ff227816 */ /* 0x000fc60000000022 */
[----:B------:R1:W-:Y:S01]  /*38f0*/  @!P5 STG.E.U8 desc[UR20][R14.64], R35 ;  /* 0x000000230e00d986 */ /* 0x0003e2000c101114 */
[----:B------:R-:W-:Y:S05]  /*3900*/  @P3 BRA `(.L_x_46) ;  /* 0x0000000000043947 */ /* 0x000fea0003800000 */
[----:B------:R4:W5:Y:S02]  /*3910*/  LDG.E.U8 R34, desc[UR20][R28.64+0x1] ;  /* 0x000001141c227981 */ /* 0x000964000c1e1100 */
.L_x_46:
[----:B------:R-:W-:Y:S05]  /*3920*/  BSYNC B1 ;  /* 0x0000000000017941 */ /* 0x000fea0003800000 */
.L_x_45:
[----:B-----5:R-:W-:Y:S01]  /*3930*/  LOP3.LUT R34, R34, 0xff, RZ, 0xc0, !PT ;  /* 0x000000ff22227812 */ /* 0x020fe200078ec0ff */
[----:B------:R-:W-:Y:S01]  /*3940*/  BSSY B1, `(.L_x_47) ;  /* 0x000000b000017945 */ /* 0x000fe20003800000 */
[----:B------:R-:W-:Y:S02]  /*3950*/  ISETP.LT.OR P5, PT, R31, 0x9, !P1 ;  /* 0x000000091f00780c */ /* 0x000fe40004fa1670 */
[----:B------:R-:W-:-:S05]  /*3960*/  F2FP.F16.E5M2.UNPACK_B R34, R34 ;  /* 0x00000022ff22723e */ /* 0x000fca00020004ff */
[----:B------:R-:W-:-:S05]  /*3970*/  HADD2.F32 R34, -RZ, R34.H0_H0 ;  /* 0x20000022ff227230 */ /* 0x000fca0000004100 */
[----:B-1----:R-:W-:Y:S01]  /*3980*/  FMUL R35, R34, R9 ;  /* 0x0000000922237220 */ /* 0x002fe20000400000 */
[----:B------:R-:W-:-:S03]  /*3990*/  PRMT R34, RZ, 0x7610, R34 ;  /* 0x00007610ff227816 */ /* 0x000fc60000000022 */
[----:B------:R-:W-:-:S05]  /*39a0*/  FFMA R35, R142, R8, R35 ;  /* 0x000000088e237223 */ /* 0x000fca0000000023 */
[----:B------:R-:W-:-:S05]  /*39b0*/  F2FP.SATFINITE.E5M2.F32.PACK_AB_MERGE_C R35, RZ, R35, RZ ;  /* 0x00000023ff23723e */ /* 0x000fca00048060ff */
[----:B------:R1:W-:Y:S01]  /*39c0*/  @!P3 STG.E.U8 desc[UR20][R14.64+0x1], R35 ;  /* 0x000001230e00b986 */ /* 0x0003e2000c101114 */
[----:B------:R-:W-:Y:S05]  /*39d0*/  @P5 BRA `(.L_x_48) ;  /* 0x0000000000045947 */ /* 0x000fea0003800000 */
[----:B------:R0:W5:Y:S02]  /*39e0*/  LDG.E.U8 R34, desc[UR20][R26.64+0x8] ;  /* 0x000008141a227981 */ /* 0x000164000c1e1100 */
.L_x_48:
[----:B------:R-:W-:Y:S05]  /*39f0*/  BSYNC B1 ;  /* 0x0000000000017941 */ /* 0x000fea0003800000 */
.L_x_47:
        /* <DEDUP_REMOVED lines=12> */
.L_x_50:
[----:B------:R-:W-:Y:S05]  /*3ac0*/  BSYNC B1 ;  /* 0x0000000000017941 */ /* 0x000fea0003800000 */
.L_x_49:
        /* <DEDUP_REMOVED lines=12> */
.L_x_52:
[----:B------:R-:W-:Y:S05]  /*3b90*/  BSYNC B1 ;  /* 0x0000000000017941 */ /* 0x000fea0003800000 */
.L_x_51:
        /* <DEDUP_REMOVED lines=12> */
.L_x_54:
[----:B------:R-:W-:Y:S05]  /*3c60*/  BSYNC B1 ;  /* 0x0000000000017941 */ /* 0x000fea0003800000 */
.L_x_53:
        /* <DEDUP_REMOVED lines=12> */
.L_x_56:
[----:B------:R-:W-:Y:S05]  /*3d30*/  BSYNC B1 ;  /* 0x0000000000017941 */ /* 0x000fea0003800000 */
.L_x_55:
        /* <DEDUP_REMOVED lines=12> */
.L_x_58:
[----:B------:R-:W-:Y:S05]  /*3e00*/  BSYNC B1 ;  /* 0x0000000000017941 */ /* 0x000fea0003800000 */
.L_x_57:
        /* <DEDUP_REMOVED lines=12> */
.L_x_60:
[----:B------:R-:W-:Y:S05]  /*3ed0*/  BSYNC B1 ;  /* 0x0000000000017941 */ /* 0x000fea0003800000 */
.L_x_59:
        /* <DEDUP_REMOVED lines=12> */
.L_x_62:
[----:B------:R-:W-:Y:S05]  /*3fa0*/  BSYNC B1 ;  /* 0x0000000000017941 */ /* 0x000fea0003800000 */
.L_x_61:
        /* <DEDUP_REMOVED lines=12> */
.L_x_64:
[----:B------:R-:W-:Y:S05]  /*4070*/  BSYNC B1 ;  /* 0x0000000000017941 */ /* 0x000fea0003800000 */
.L_x_63:
        /* <DEDUP_REMOVED lines=12> */
.L_x_66:
[----:B------:R-:W-:Y:S05]  /*4140*/  BSYNC B1 ;  /* 0x0000000000017941 */ /* 0x000fea0003800000 */
.L_x_65:
        /* <DEDUP_REMOVED lines=12> */
.L_x_68:
[----:B------:R-:W-:Y:S05]  /*4210*/  BSYNC B1 ;  /* 0x0000000000017941 */ /* 0x000fea0003800000 */
.L_x_67:
        /* <DEDUP_REMOVED lines=12> */
.L_x_70:
[----:B------:R-:W-:Y:S05]  /*42e0*/  BSYNC B1 ;  /* 0x0000000000017941 */ /* 0x000fea0003800000 */
.L_x_69:
        /* <DEDUP_REMOVED lines=12> */
.L_x_72:
[----:B------:R-:W-:Y:S05]  /*43b0*/  BSYNC B1 ;  /* 0x0000000000017941 */ /* 0x000fea0003800000 */
.L_x_71:
        /* <DEDUP_REMOVED lines=12> */
.L_x_74:
[----:B------:R-:W-:Y:S05]  /*4480*/  BSYNC B1 ;  /* 0x0000000000017941 */ /* 0x000fea0003800000 */
.L_x_73:
        /* <DEDUP_REMOVED lines=12> */
.L_x_76:
[----:B------:R-:W-:Y:S05]  /*4550*/  BSYNC B1 ;  /* 0x0000000000017941 */ /* 0x000fea0003800000 */
.L_x_75:
        /* <DEDUP_REMOVED lines=12> */
.L_x_78:
[----:B------:R-:W-:Y:S05]  /*4620*/  BSYNC B1 ;  /* 0x0000000000017941 */ /* 0x000fea0003800000 */
.L_x_77:
        /* <DEDUP_REMOVED lines=12> */
.L_x_80:
[----:B------:R-:W-:Y:S05]  /*46f0*/  BSYNC B1 ;  /* 0x0000000000017941 */ /* 0x000fea0003800000 */
.L_x_79:
        /* <DEDUP_REMOVED lines=12> */
.L_x_82:
[----:B------:R-:W-:Y:S05]  /*47c0*/  BSYNC B1 ;  /* 0x0000000000017941 */ /* 0x000fea0003800000 */
.L_x_81:
        /* <DEDUP_REMOVED lines=12> */
.L_x_84:
[----:B------:R-:W-:Y:S05]  /*4890*/  BSYNC B1 ;  /* 0x0000000000017941 */ /* 0x000fea0003800000 */
.L_x_83:
        /* <DEDUP_REMOVED lines=12> */
.L_x_86:
[----:B------:R-:W-:Y:S05]  /*4960*/  BSYNC B1 ;  /* 0x0000000000017941 */ /* 0x000fea0003800000 */
.L_x_85:
        /* <DEDUP_REMOVED lines=12> */
.L_x_88:
[----:B------:R-:W-:Y:S05]  /*4a30*/  BSYNC B1 ;  /* 0x0000000000017941 */ /* 0x000fea0003800000 */
.L_x_87:
        /* <DEDUP_REMOVED lines=12> */
.L_x_90:
[----:B------:R-:W-:Y:S05]  /*4b00*/  BSYNC B1 ;  /* 0x0000000000017941 */ /* 0x000fea0003800000 */
.L_x_89:
        /* <DEDUP_REMOVED lines=12> */
.L_x_92:
[----:B------:R-:W-:Y:S05]  /*4bd0*/  BSYNC B1 ;  /* 0x0000000000017941 */ /* 0x000fea0003800000 */
.L_x_91:
        /* <DEDUP_REMOVED lines=12> */
.L_x_94:
[----:B------:R-:W-:Y:S05]  /*4ca0*/  BSYNC B1 ;  /* 0x0000000000017941 */ /* 0x000fea0003800000 */
.L_x_93:
        /* <DEDUP_REMOVED lines=12> */
.L_x_96:
[----:B------:R-:W-:Y:S05]  /*4d70*/  BSYNC B1 ;  /* 0x0000000000017941 */ /* 0x000fea0003800000 */
.L_x_95:
        /* <DEDUP_REMOVED lines=12> */
.L_x_98:
[----:B------:R-:W-:Y:S05]  /*4e40*/  BSYNC B1 ;  /* 0x0000000000017941 */ /* 0x000fea0003800000 */
.L_x_97:
[----:B-----5:R-:W-:Y:S01]  /*4e50*/  LOP3.LUT R34, R34, 0xff, RZ, 0xc0, !PT ;  /* 0x000000ff22227812 */ /* 0x020fe200078ec0ff */
[----:B------:R-:W-:Y:S01]  /*4e60*/  BSSY B1, `(.L_x_99) ;  /* 0x000000b000017945 */ /* 0x000fe20003800000 */
[----:B------:R-:W-:Y:S02]  /*4e70*/  ISETP.LT.OR P3, PT, R31, 0x39, !P2 ;  /* 0x000000391f00780c */ /* 0x000fe40005761670 */
[----:B------:R-:W-:Y:S02]  /*4e80*/  F2FP.F16.E5M2.UNPACK_B R34, R34 ;  /* 0x00000022ff22723e */ /* 0x000fe400020004ff */
[----:B0-2---:R-:W-:-:S03]  /*4e90*/  PRMT R26, RZ, 0x7610, R26 ;  /* 0x00007610ff1a7816 */ /* 0x005fc6000000001a */
[----:B------:R-:W-:-:S05]  /*4ea0*/  HADD2.F32 R34, -RZ, R34.H0_H0 ;  /* 0x20000022ff227230 */ /* 0x000fca0000004100 */
[----:B------:R-:W-:-:S04]  /*4eb0*/  FMUL R27, R34, R9 ;  /* 0x00000009221b7220 */ /* 0x000fc80000400000 */
[----:B------:R-:W-:-:S05]  /*4ec0*/  FFMA R27, R116, R8, R27 ;  /* 0x00000008741b7223 */ /* 0x000fca000000001b */
[----:B------:R-:W-:-:S05]  /*4ed0*/  F2FP.SATFINITE.E5M2.F32.PACK_AB_MERGE_C R27, RZ, R27, RZ ;  /* 0x0000001bff1b723e */ /* 0x000fca00048060ff */
[----:B------:R0:W-:Y:S01]  /*4ee0*/  @!P1 STG.E.U8 desc[UR20][R16.64+0x39], R27 ;  /* 0x0000391b10009986 */ /* 0x0001e2000c101114 */
[----:B------:R-:W-:Y:S05]  /*4ef0*/  @P3 BRA `(.L_x_100) ;  /* 0x0000000000043947 */ /* 0x000fea0003800000 */
[----:B------:R2:W5:Y:S02]  /*4f00*/  LDG.E.U8 R26, desc[UR20][R28.64+0x38] ;  /* 0x000038141c1a7981 */ /* 0x000564000c1e1100 */
.L_x_100:
[----:B------:R-:W-:Y:S05]  /*4f10*/  BSYNC B1 ;  /* 0x0000000000017941 */ /* 0x000fea0003800000 */
.L_x_99:
[----:B-----5:R-:W-:Y:S01]  /*4f20*/  LOP3.LUT R26, R26, 0xff, RZ, 0xc0, !PT ;  /* 0x000000ff1a1a7812 */ /* 0x020fe200078ec0ff */
[----:B------:R-:W-:Y:S01]  /*4f30*/  BSSY B1, `(.L_x_101) ;  /* 0x000000b000017945 */ /* 0x000fe20003800000 */
[----:B------:R-:W-:Y:S02]  /*4f40*/  ISETP.LT.OR P2, PT, R31, 0x3a, !P2 ;  /* 0x0000003a1f00780c */ /* 0x000fe40005741670 */
[----:B------:R-:W-:Y:S02]  /*4f50*/  F2FP.F16.E5M2.UNPACK_B R26, R26 ;  /* 0x0000001aff1a723e */ /* 0x000fe400020004ff */
[----:B01----:R-:W-:-:S03]  /*4f60*/  PRMT R16, RZ, 0x7610, R16 ;  /* 0x00007610ff107816 */ /* 0x003fc60000000010 */
[----:B------:R-:W-:-:S05]  /*4f70*/  HADD2.F32 R26, -RZ, R26.H0_H0 ;  /* 0x2000001aff1a7230 */ /* 0x000fca0000004100 */
[----:B------:R-:W-:-:S04]  /*4f80*/  FMUL R26, R26, R9 ;  /* 0x000000091a1a7220 */ /* 0x000fc80000400000 */
[----:B------:R-:W-:-:S05]  /*4f90*/  FFMA R26, R115, R8, R26 ;  /* 0x00000008731a7223 */ /* 0x000fca000000001a */
[----:B------:R-:W-:-:S05]  /*4fa0*/  F2FP.SATFINITE.E5M2.F32.PACK_AB_MERGE_C R17, RZ, R26, RZ ;  /* 0x0000001aff11723e */ /* 0x000fca00048060ff */
[----:B------:R0:W-:Y:S01]  /*4fb0*/  @!P3 STG.E.U8 desc[UR20][R14.64+0x38], R17 ;  /* 0x000038110e00b986 */ /* 0x0001e2000c101114 */
[----:B------:R-:W-:Y:S05]  /*4fc0*/  @P2 BRA `(.L_x_102) ;  /* 0x0000000000042947 */ /* 0x000fea0003800000 */
[----:B------:R1:W5:Y:S02]  /*4fd0*/  LDG.E.U8 R16, desc[UR20][R28.64+0x39] ;  /* 0x000039141c107981 */ /* 0x000364000c1e1100 */
.L_x_102:
[----:B------:R-:W-:Y:S05]  /*4fe0*/  BSYNC B1 ;  /* 0x0000000000017941 */ /* 0x000fea0003800000 */
.L_x_101:
[----:B-----5:R-:W-:Y:S01]  /*4ff0*/  LOP3.LUT R16, R16, 0xff, RZ, 0xc0, !PT ;  /* 0x000000ff10107812 */ /* 0x020fe200078ec0ff */
[----:B------:R-:W-:Y:S01]  /*5000*/  BSSY B1, `(.L_x_103) ;  /* 0x0000013000017945 */ /* 0x000fe20003800000 */
[----:B-1234-:R-:W-:Y:S02]  /*5010*/  IADD3 R29, P1, R33, 0x80, RZ ;  /* 0x00000080211d7810 */ /* 0x01efe40007f3e0ff */
[----:B------:R-:W-:-:S03]  /*5020*/  F2FP.F16.E5M2.UNPACK_B R16, R16 ;  /* 0x00000010ff10723e */ /* 0x000fc600020004ff */
[----:B0-----:R-:W-:Y:S01]  /*5030*/  IMAD.X R17, RZ, RZ, R25, P1 ;  /* 0x000000ffff117224 */ /* 0x001fe200008e0619 */
        /* <DEDUP_REMOVED lines=15> */
.L_x_104:
[----:B------:R-:W-:Y:S05]  /*5130*/  BSYNC B1 ;  /* 0x0000000000017941 */ /* 0x000fea0003800000 */
.L_x_103:
[----:B-----5:R-:W-:Y:S01]  /*5140*/  LOP3.LUT R26, R26, 0xff, RZ, 0xc0, !PT ;  /* 0x000000ff1a1a7812 */ /* 0x020fe200078ec0ff */
[----:B------:R-:W-:Y:S01]  /*5150*/  BSSY B1, `(.L_x_105) ;  /* 0x000000b000017945 */ /* 0x000fe20003800000 */
[----:B------:R-:W-:Y:S02]  /*5160*/  ISETP.LT.OR P3, PT, R31, 0x2, !P1 ;  /* 0x000000021f00780c */ /* 0x000fe40004f61670 */
[----:B------:R-:W-:Y:S02]  /*5170*/  F2FP.F16.E5M2.UNPACK_B R26, R26 ;  /* 0x0000001aff1a723e */ /* 0x000fe400020004ff */
[----:B0-----:R-:W-:-:S03]  /*5180*/  PRMT R14, RZ, 0x7610, R14 ;  /* 0x00007610ff0e7816 */ /* 0x001fc6000000000e */
[----:B------:R-:W-:-:S05]  /*5190*/  HADD2.F32 R26, -RZ, R26.H0_H0 ;  /* 0x2000001aff1a7230 */ /* 0x000fca0000004100 */
[----:B------:R-:W-:-:S04]  /*51a0*/  FMUL R26, R26, R9 ;  /* 0x000000091a1a7220 */ /* 0x000fc80000400000 */
[----:B------:R-:W-:-:S05]  /*51b0*/  FFMA R26, R113, R8, R26 ;  /* 0x00000008711a7223 */ /* 0x000fca000000001a */
[----:B------:R-:W-:-:S05]  /*51c0*/  F2FP.SATFINITE.E5M2.F32.PACK_AB_MERGE_C R15, RZ, R26, RZ ;  /* 0x0000001aff0f723e */ /* 0x000fca00048060ff */
[----:B------:R0:W-:Y:S01]  /*51d0*/  @!P5 STG.E.U8 desc[UR20][R12.64], R15 ;  /* 0x0000000f0c00d986 */ /* 0x0001e2000c101114 */
[----:B------:R-:W-:Y:S05]  /*51e0*/  @P3 BRA `(.L_x_106) ;  /* 0x0000000000043947 */ /* 0x000fea0003800000 */
[----:B------:R2:W5:Y:S02]  /*51f0*/  LDG.E.U8 R14, desc[UR20][R16.64+0x1] ;  /* 0x00000114100e7981 */ /* 0x000564000c1e1100 */
.L_x_106:
[----:B------:R-:W-:Y:S05]  /*5200*/  BSYNC B1 ;  /* 0x0000000000017941 */ /* 0x000fea0003800000 */
.L_x_105:
[----:B-----5:R-:W-:Y:S01]  /*5210*/  LOP3.LUT R14, R14, 0xff, RZ, 0xc0, !PT ;  /* 0x000000ff0e0e7812 */ /* 0x020fe200078ec0ff */
[----:B------:R-:W-:Y:S01]  /*5220*/  BSSY B1, `(.L_x_107) ;  /* 0x0000013000017945 */ /* 0x000fe20003800000 */
[----:B------:R-:W-:Y:S02]  /*5230*/  IADD3 R33, P2, R33, 0x88, RZ ;  /* 0x0000008821217810 */ /* 0x000fe40007f5e0ff */
[----:B------:R-:W-:-:S03]  /*5240*/  F2FP.F16.E5M2.UNPACK_B R14, R14 ;  /* 0x0000000eff0e723e */ /* 0x000fc600020004ff */
[----:B------:R-:W-:Y:S01]  /*5250*/  IMAD.X R24, RZ, RZ, R25, P2 ;  /* 0x000000ffff187224 */ /* 0x000fe200010e0619 */
[----:B------:R-:W-:Y:S01]  /*5260*/  ISETP.GE.AND P2, PT, R32, 0x89, PT ;  /* 0x000000892000780c */ /* 0x000fe20003f46270 */
[----:B------:R-:W-:Y:S02]  /*5270*/  HADD2.F32 R14, -RZ, R14.H0_H0 ;  /* 0x2000000eff0e7230 */ /* 0x000fe40000004100 */
[----:B------:R-:W-:Y:S01]  /*5280*/  IMAD R24, R24, UR6, RZ ;  /* 0x0000000618187c24 */ /* 0x000fe2000f8e02ff */
[----:B------:R-:W-:Y:S01]  /*5290*/  ISETP.LT.OR P5, PT, R31, 0x1, !P2 ;  /* 0x000000011f00780c */ /* 0x000fe200057a1670 */
[----:B------:R-:W-:-:S04]  /*52a0*/  IMAD.WIDE.U32 R6, R33, UR6, R6 ;  /* 0x0000000621067c25 */ /* 0x000fc8000f8e0006 */
[----:B0-----:R-:W-:Y:S01]  /*52b0*/  FMUL R15, R14, R9 ;  /* 0x000000090e0f7220 */ /* 0x001fe20000400000 */
[----:B------:R-:W-:Y:S01]  /*52c0*/  PRMT R14, RZ, 0x7610, R14 ;  /* 0x00007610ff0e7816 */ /* 0x000fe2000000000e */
[----:B------:R-:W-:Y:S02]  /*52d0*/  IMAD R33, R33, UR7, R24 ;  /* 0x0000000721217c24 */ /* 0x000fe4000f8e0218 */
[----:B------:R-:W-:Y:S01]  /*52e0*/  FFMA R15, R112, R8, R15 ;  /* 0x00000008700f7223 */ /* 0x000fe2000000000f */
[----:B------:R-:W-:-:S04]  /*52f0*/  IADD3 R6, P6, R6, UR10, RZ ;  /* 0x0000000a06067c10 */ /* 0x000fc8000ffde0ff */
[----:B------:R-:W-:Y:S02]  /*5300*/  F2FP.SATFINITE.E5M2.F32.PACK_AB_MERGE_C R15, RZ, R15, RZ ;  /* 0x0000000fff0f723e */ /* 0x000fe400048060ff */
[----:B------:R-:W-:-:S03]  /*5310*/  IADD3.X R7, R7, UR11, R33, P6, !PT ;  /* 0x0000000b07077c10 */ /* 0x000fc6000b7fe421 */
[----:B------:R0:W-:Y:S01]  /*5320*/  @!P3 STG.E.U8 desc[UR20][R12.64+0x1], R15 ;  /* 0x0000010f0c00b986 */ /* 0x0001e2000c101114 */
[----:B------:R-:W-:Y:S05]  /*5330*/  @P5 BRA `(.L_x_108) ;  /* 0x0000000000045947 */ /* 0x000fea0003800000 */
[----:B------:R3:W5:Y:S02]  /*5340*/  LDG.E.U8 R14, desc[UR20][R6.64] ;  /* 0x00000014060e7981 */ /* 0x000764000c1e1100 */
.L_x_108:
[----:B------:R-:W-:Y:S05]  /*5350*/  BSYNC B1 ;  /* 0x0000000000017941 */ /* 0x000fea0003800000 */
.L_x_107:
[----:B-----5:R-:W-:Y:S01]  /*5360*/  LOP3.LUT R14, R14, 0xff, RZ, 0xc0, !PT ;  /* 0x000000ff0e0e7812 */ /* 0x020fe200078ec0ff */
[----:B------:R-:W-:Y:S01]  /*5370*/  BSSY B1, `(.L_x_109) ;  /* 0x000000b000017945 */ /* 0x000fe20003800000 */
[----:B------:R-:W-:Y:S02]  /*5380*/  ISETP.LT.OR P3, PT, R31, 0x2, !P2 ;  /* 0x000000021f00780c */ /* 0x000fe40005761670 */
[----:B------:R-:W-:-:S05]  /*5390*/  F2FP.F16.E5M2.UNPACK_B R14, R14 ;  /* 0x0000000eff0e723e */ /* 0x000fca00020004ff */
[----:B------:R-:W-:-:S05]  /*53a0*/  HADD2.F32 R14, -RZ, R14.H0_H0 ;  /* 0x2000000eff0e7230 */ /* 0x000fca0000004100 */
[----:B------:R-:W-:-:S04]  /*53b0*/  FMUL R14, R14, R9 ;  /* 0x000000090e0e7220 */ /* 0x000fc80000400000 */
[----:B------:R-:W-:-:S05]  /*53c0*/  FFMA R14, R111, R8, R14 ;  /* 0x000000086f0e7223 */ /* 0x000fca000000000e */
[----:B0-----:R-:W-:Y:S02]  /*53d0*/  F2FP.SATFINITE.E5M2.F32.PACK_AB_MERGE_C R15, RZ, R14, RZ ;  /* 0x0000000eff0f723e */ /* 0x001fe400048060ff */
[----:B------:R-:W-:-:S03]  /*53e0*/  PRMT R14, RZ, 0x7610, R14 ;  /* 0x00007610ff0e7816 */ /* 0x000fc6000000000e */
[----:B------:R0:W-:Y:S01]  /*53f0*/  @!P5 STG.E.U8 desc[UR20][R10.64], R15 ;  /* 0x0000000f0a00d986 */ /* 0x0001e2000c101114 */
[----:B------:R-:W-:Y:S05]  /*5400*/  @P3 BRA `(.L_x_110) ;  /* 0x0000000000043947 */ /* 0x000fea0003800000 */
[----:B------:R4:W5:Y:S02]  /*5410*/  LDG.E.U8 R14, desc[UR20][R6.64+0x1] ;  /* 0x00000114060e7981 */ /* 0x000964000c1e1100 */
.L_x_110:
[----:B------:R-:W-:Y:S05]  /*5420*/  BSYNC B1 ;  /* 0x0000000000017941 */ /* 0x000fea0003800000 */
.L_x_109:
[----:B-----5:R-:W-:Y:S01]  /*5430*/  LOP3.LUT R14, R14, 0xff, RZ, 0xc0, !PT ;  /* 0x000000ff0e0e7812 */ /* 0x020fe200078ec0ff */
[----:B------:R-:W-:Y:S01]  /*5440*/  BSSY B1, `(.L_x_111) ;  /* 0x000000b000017945 */ /* 0x000fe20003800000 */
[----:B------:R-:W-:Y:S02]  /*5450*/  ISETP.LT.OR P5, PT, R31, 0x9, !P1 ;  /* 0x000000091f00780c */ /* 0x000fe40004fa1670 */
[----:B------:R-:W-:-:S05]  /*5460*/  F2FP.F16.E5M2.UNPACK_B R14, R14 ;  /* 0x0000000eff0e723e */ /* 0x000fca00020004ff */
[----:B------:R-:W-:-:S05]  /*5470*/  HADD2.F32 R14, -RZ, R14.H0_H0 ;  /* 0x2000000eff0e7230 */ /* 0x000fca0000004100 */
[----:B0-----:R-:W-:Y:S01]  /*5480*/  FMUL R15, R14, R9 ;  /* 0x000000090e0f7220 */ /* 0x001fe20000400000 */
[----:B------:R-:W-:-:S03]  /*5490*/  PRMT R14, RZ, 0x7610, R14 ;  /* 0x00007610ff0e7816 */ /* 0x000fc6000000000e */
[----:B------:R-:W-:-:S05]  /*54a0*/  FFMA R15, R110, R8, R15 ;  /* 0x000000086e0f7223 */ /* 0x000fca000000000f */
[----:B------:R-:W-:-:S05]  /*54b0*/  F2FP.SATFINITE.E5M2.F32.PACK_AB_MERGE_C R15, RZ, R15, RZ ;  /* 0x0000000fff0f723e */ /* 0x000fca00048060ff */
[----:B------:R0:W-:Y:S01]  /*54c0*/  @!P3 STG.E.U8 desc[UR20][R10.64+0x1], R15 ;  /* 0x0000010f0a00b986 */ /* 0x0001e2000c101114 */
[----:B------:R-:W-:Y:S05]  /*54d0*/  @P5 BRA `(.L_x_112) ;  /* 0x0000000000045947 */ /* 0x000fea0003800000 */
[----:B------:R0:W5:Y:S02]  /*54e0*/  LDG.E.U8 R14, desc[UR20][R16.64+0x8] ;  /* 0x00000814100e7981 */ /* 0x000164000c1e1100 */
.L_x_112:
[----:B------:R-:W-:Y:S05]  /*54f0*/  BSYNC B1 ;  /* 0x0000000000017941 */ /* 0x000fea0003800000 */
.L_x_111:
        /* <DEDUP_REMOVED lines=12> */
.L_x_114:
[----:B------:R-:W-:Y:S05]  /*55c0*/  BSYNC B1 ;  /* 0x0000000000017941 */ /* 0x000fea0003800000 */
.L_x_113:
        /* <DEDUP_REMOVED lines=12> */
.L_x_116:
[----:B------:R-:W-:Y:S05]  /*5690*/  BSYNC B1 ;  /* 0x0000000000017941 */ /* 0x000fea0003800000 */
.L_x_115:
        /* <DEDUP_REMOVED lines=12> */
.L_x_118:
[----:B------:R-:W-:Y:S05]  /*5760*/  BSYNC B1 ;  /* 0x0000000000017941 */ /* 0x000fea0003800000 */
.L_x_117:
        /* <DEDUP_REMOVED lines=12> */
.L_x_120:
[----:B------:R-:W-:Y:S05]  /*5830*/  BSYNC B1 ;  /* 0x0000000000017941 */ /* 0x000fea0003800000 */
.L_x_119:
        /* <DEDUP_REMOVED lines=12> */
.L_x_122:
[----:B------:R-:W-:Y:S05]  /*5900*/  BSYNC B1 ;  /* 0x0000000000017941 */ /* 0x000fea0003800000 */
.L_x_121:
        /* <DEDUP_REMOVED lines=12> */
.L_x_124:
[----:B------:R-:W-:Y:S05]  /*59d0*/  BSYNC B1 ;  /* 0x0000000000017941 */ /* 0x000fea0003800000 */
.L_x_123:
        /* <DEDUP_REMOVED lines=12> */
.L_x_126:
[----:B------:R-:W-:Y:S05]  /*5aa0*/  BSYNC B1 ;  /* 0x0000000000017941 */ /* 0x000fea0003800000 */
.L_x_125:
        /* <DEDUP_REMOVED lines=12> */
.L_x_128:
[----:B------:R-:W-:Y:S05]  /*5b70*/  BSYNC B1 ;  /* 0x0000000000017941 */ /* 0x000fea0003800000 */
.L_x_127:
        /* <DEDUP_REMOVED lines=12> */
.L_x_130:
[----:B------:R-:W-:Y:S05]  /*5c40*/  BSYNC B1 ;  /* 0x0000000000017941 */ /* 0x000fea0003800000 */
.L_x_129:
        /* <DEDUP_REMOVED lines=12> */
.L_x_132:
[----:B------:R-:W-:Y:S05]  /*5d10*/  BSYNC B1 ;  /* 0x0000000000017941 */ /* 0x000fea0003800000 */
.L_x_131:
        /* <DEDUP_REMOVED lines=12> */
.L_x_134:
[----:B------:R-:W-:Y:S05]  /*5de0*/  BSYNC B1 ;  /* 0x0000000000017941 */ /* 0x000fea0003800000 */
.L_x_133:
        /* <DEDUP_REMOVED lines=12> */
.L_x_136:
[----:B------:R-:W-:Y:S05]  /*5eb0*/  BSYNC B1 ;  /* 0x0000000000017941 */ /* 0x000fea0003800000 */
.L_x_135:
        /* <DEDUP_REMOVED lines=12> */
.L_x_138:
[----:B------:R-:W-:Y:S05]  /*5f80*/  BSYNC B1 ;  /* 0x0000000000017941 */ /* 0x000fea0003800000 */
.L_x_137:
        /* <DEDUP_REMOVED lines=12> */
.L_x_140:
[----:B------:R-:W-:Y:S05]  /*6050*/  BSYNC B1 ;  /* 0x0000000000017941 */ /* 0x000fea0003800000 */
.L_x_139:
        /* <DEDUP_REMOVED lines=12> */
.L_x_142:
[----:B------:R-:W-:Y:S05]  /*6120*/  BSYNC B1 ;  /* 0x0000000000017941 */ /* 0x000fea0003800000 */
.L_x_141:
        /* <DEDUP_REMOVED lines=12> */
.L_x_144:
[----:B------:R-:W-:Y:S05]  /*61f0*/  BSYNC B1 ;  /* 0x0000000000017941 */ /* 0x000fea0003800000 */
.L_x_143:
        /* <DEDUP_REMOVED lines=12> */
.L_x_146:
[----:B------:R-:W-:Y:S05]  /*62c0*/  BSYNC B1 ;  /* 0x0000000000017941 */ /* 0x000fea0003800000 */
.L_x_145:
        /* <DEDUP_REMOVED lines=12> */
.L_x_148:
[----:B------:R-:W-:Y:S05]  /*6390*/  BSYNC B1 ;  /* 0x0000000000017941 */ /* 0x000fea0003800000 */
.L_x_147:
        /* <DEDUP_REMOVED lines=12> */
.L_x_150:
[----:B------:R-:W-:Y:S05]  /*6460*/  BSYNC B1 ;  /* 0x0000000000017941 */ /* 0x000fea0003800000 */
.L_x_149:
        /* <DEDUP_REMOVED lines=12> */
.L_x_152:
[----:B------:R-:W-:Y:S05]  /*6530*/  BSYNC B1 ;  /* 0x0000000000017941 */ /* 0x000fea0003800000 */
.L_x_151:
        /* <DEDUP_REMOVED lines=12> */
.L_x_154:
[----:B------:R-:W-:Y:S05]  /*6600*/  BSYNC B1 ;  /* 0x0000000000017941 */ /* 0x000fea0003800000 */
.L_x_153:
        /* <DEDUP_REMOVED lines=12> */
.L_x_156:
[----:B------:R-:W-:Y:S05]  /*66d0*/  BSYNC B1 ;  /* 0x0000000000017941 */ /* 0x000fea0003800000 */
.L_x_155:
        /* <DEDUP_REMOVED lines=12> */
.L_x_158:
[----:B------:R-:W-:Y:S05]  /*67a0*/  BSYNC B1 ;  /* 0x0000000000017941 */ /* 0x000fea0003800000 */
.L_x_157:
        /* <DEDUP_REMOVED lines=12> */
.L_x_160:
[----:B------:R-:W-:Y:S05]  /*6870*/  BSYNC B1 ;  /* 0x0000000000017941 */ /* 0x000fea0003800000 */
.L_x_159:
        /* <DEDUP_REMOVED lines=12> */
.L_x_162:
[----:B------:R-:W-:Y:S05]  /*6940*/  BSYNC B1 ;  /* 0x0000000000017941 */ /* 0x000fea0003800000 */
.L_x_161:
        /* <DEDUP_REMOVED lines=12> */
.L_x_164:
[----:B------:R-:W-:Y:S05]  /*6a10*/  BSYNC B1 ;  /* 0x0000000000017941 */ /* 0x000fea0003800000 */
.L_x_163:
        /* <DEDUP_REMOVED lines=12> */
.L_x_166:
[----:B------:R-:W-:Y:S05]  /*6ae0*/  BSYNC B1 ;  /* 0x0000000000017941 */ /* 0x000fea0003800000 */
.L_x_165:
[----:B------:R-:W-:Y:S05]  /*6af0*/  @P2 BRA `(.L_x_167) ;  /* 0x0000001000302947 */ /* 0x000fea0003800000 */
[----:B-----5:R-:W-:-:S04]  /*6b00*/  LOP3.LUT R12, R12, 0xff, RZ, 0xc0, !PT ;  /* 0x000000ff0c0c7812 */ /* 0x020fc800078ec0ff */
[----:B------:R-:W-:-:S05]  /*6b10*/  F2FP.F16.E5M2.UNPACK_B R12, R12 ;  /* 0x0000000cff0c723e */ /* 0x000fca00020004ff */
[----:B------:R-:W-:-:S05]  /*6b20*/  HADD2.F32 R12, -RZ, R12.H0_H0 ;  /* 0x2000000cff0c7230 */ /* 0x000fca0000004100 */
[----:B0--34-:R-:W-:-:S04]  /*6b30*/  FMUL R7, R12, R9 ;  /* 0x000000090c077220 */ /* 0x019fc80000400000 */
[----:B------:R-:W-:-:S05]  /*6b40*/  FFMA R7, R20, R8, R7 ;  /* 0x0000000814077223 */ /* 0x000fca0000000007 */
[----:B------:R-:W-:-:S05]  /*6b50*/  F2FP.SATFINITE.E5M2.F32.PACK_AB_MERGE_C R7, RZ, R7, RZ ;  /* 0x00000007ff07723e */ /* 0x000fca00048060ff */
[----:B------:R0:W-:Y:S01]  /*6b60*/  STG.E.U8 desc[UR20][R10.64+0x39], R7 ;  /* 0x000039070a007986 */ /* 0x0001e2000c101114 */
[----:B------:R-:W-:Y:S05]  /*6b70*/  BRA `(.L_x_167) ;  /* 0x0000001000107947 */ /* 0x000fea0003800000 */
.L_x_38:
[C---:B------:R-:W-:Y:S01]  /*6b80*/  ISETP.GE.AND P1, PT, R32.reuse, 0x1, PT ;  /* 0x000000012000780c */ /* 0x040fe20003f26270 */
[-C--:B--2---:R-:W-:Y:S01]  /*6b90*/  FMUL R145, R145, R8.reuse ;  /* 0x0000000891917220 */ /* 0x084fe20000400000 */
[----:B------:R-:W-:Y:S01]  /*6ba0*/  ISETP.GE.AND P2, PT, R32, 0x9, PT ;  /* 0x000000092000780c */ /* 0x000fe20003f46270 */
[-C--:B------:R-:W-:Y:S01]  /*6bb0*/  FMUL R144, R144, R8.reuse ;  /* 0x0000000890907220 */ /* 0x080fe20000400000 */
[----:B------:R-:W-:Y:S01]  /*6bc0*/  ISETP.LT.OR P3, PT, R31, 0x1, !P1 ;  /* 0x000000011f00780c */ /* 0x000fe20004f61670 */
[-C--:B------:R-:W-:Y:S01]  /*6bd0*/  FMUL R143, R143, R8.reuse ;  /* 0x000000088f8f7220 */ /* 0x080fe20000400000 */
[C---:B------:R-:W-:Y:S01]  /*6be0*/  ISETP.LT.OR P6, PT, R31.reuse, 0x2, !P1 ;  /* 0x000000021f00780c */ /* 0x040fe20004fc1670 */
[-C--:B------:R-:W-:Y:S01]  /*6bf0*/  FMUL R142, R142, R8.reuse ;  /* 0x000000088e8e7220 */ /* 0x080fe20000400000 */
[----:B------:R-:W-:Y:S01]  /*6c00*/  ISETP.LT.OR P5, PT, R31, 0x1, !P2 ;  /* 0x000000011f00780c */ /* 0x000fe200057a1670 */
[-C--:B------:R-:W-:Y:S01]  /*6c10*/  FMUL R141, R141, R8.reuse ;  /* 0x000000088d8d7220 */ /* 0x080fe20000400000 */
[----:B------:R-:W-:Y:S01]  /*6c20*/  F2FP.SATFINITE.E5M2.F32.PACK_AB_MERGE_C R145, RZ, R145, RZ ;  /* 0x00000091ff91723e */ /* 0x000fe200048060ff */
[----:B------:R-:W-:Y:S01]  /*6c30*/  FMUL R140, R140, R8 ;  /* 0x000000088c8c7220 */ /* 0x000fe20000400000 */
[----:B------:R-:W-:Y:S01]  /*6c40*/  F2FP.SATFINITE.E5M2.F32.PACK_AB_MERGE_C R7, RZ, R144, RZ ;  /* 0x00000090ff07723e */ /* 0x000fe200048060ff */
[-C--:B------:R-:W-:Y:S01]  /*6c50*/  FMUL R139, R139, R8.reuse ;  /* 0x000000088b8b7220 */ /* 0x080fe20000400000 */
[----:B------:R-:W-:Y:S01]  /*6c60*/  F2FP.SATFINITE.E5M2.F32.PACK_AB_MERGE_C R143, RZ, R143, RZ ;  /* 0x0000008fff8f723e */ /* 0x000fe200048060ff */
[----:B------:R-:W-:Y:S01]  /*6c70*/  FMUL R138, R138, R8 ;  /* 0x000000088a8a7220 */ /* 0x000fe20000400000 */
[----:B------:R-:W-:Y:S01]  /*6c80*/  F2FP.SATFINITE.E5M2.F32.PACK_AB_MERGE_C R25, RZ, R142, RZ ;  /* 0x0000008eff19723e */ /* 0x000fe200048060ff */
[----:B------:R-:W-:Y:S01]  /*6c90*/  @!P3 STG.E.U8 desc[UR20][R16.64], R145 ;  /* 0x000000911000b986 */ /* 0x000fe2000c101114 */
[----:B------:R-:W-:Y:S01]  /*6ca0*/  ISETP.LT.OR P3, PT, R31, 0x2, !P2 ;  /* 0x000000021f00780c */ /* 0x000fe20005761670 */
[-C--:B------:R-:W-:Y:S01]  /*6cb0*/  FMUL R137, R137, R8.reuse ;  /* 0x0000000889897220 */ /* 0x080fe20000400000 */
[----:B------:R-:W-:Y:S01]  /*6cc0*/  F2FP.SATFINITE.E5M2.F32.PACK_AB_MERGE_C R141, RZ, R141, RZ ;  /* 0x0000008dff8d723e */ /* 0x000fe200048060ff */
[----:B------:R0:W-:Y:S01]  /*6cd0*/  @!P6 STG.E.U8 desc[UR20][R16.64+0x1], R7 ;  /* 0x000001071000e986 */ /* 0x0001e2000c101114 */
[C---:B------:R-:W-:Y:S01]  /*6ce0*/  ISETP.LT.OR P6, PT, R31.reuse, 0x9, !P1 ;  /* 0x000000091f00780c */ /* 0x040fe20004fc1670 */
[-C--:B------:R-:W-:Y:S01]  /*6cf0*/  FMUL R136, R136, R8.reuse ;  /* 0x0000000888887220 */ /* 0x080fe20000400000 */
[----:B------:R-:W-:Y:S01]  /*6d00*/  F2FP.SATFINITE.E5M2.F32.PACK_AB_MERGE_C R139, RZ, R139, RZ ;  /* 0x0000008bff8b723e */ /* 0x000fe200048060ff */
[----:B------:R-:W-:Y:S01]  /*6d10*/  @!P5 STG.E.U8 desc[UR20][R14.64], R143 ;  /* 0x0000008f0e00d986 */ /* 0x000fe2000c101114 */
[----:B------:R-:W-:Y:S01]  /*6d20*/  ISETP.LT.OR P5, PT, R31, 0xa, !P1 ;  /* 0x0000000a1f00780c */ /* 0x000fe20004fa1670 */
[----:B------:R-:W-:Y:S01]  /*6d30*/  FMUL R135, R135, R8 ;  /* 0x0000000887877220 */ /* 0x000fe20000400000 */
[----:B------:R-:W-:Y:S01]  /*6d40*/  F2FP.SATFINITE.E5M2.F32.PACK_AB_MERGE_C R27, RZ, R138, RZ ;  /* 0x0000008aff1b723e */ /* 0x000fe200048060ff */
[-C--:B------:R-:W-:Y:S01]  /*6d50*/  FMUL R134, R134, R8.reuse ;  /* 0x0000000886867220 */ /* 0x080fe20000400000 */
[----:B------:R-:W-:Y:S01]  /*6d60*/  F2FP.SATFINITE.E5M2.F32.PACK_AB_MERGE_C R137, RZ, R137, RZ ;  /* 0x00000089ff89723e */ /* 0x000fe200048060ff */
[----:B------:R1:W-:Y:S01]  /*6d70*/  @!P3 STG.E.U8 desc[UR20][R14.64+0x1], R25 ;  /* 0x000001190e00b986 */ /* 0x0003e2000c101114 */
[----:B------:R-:W-:Y:S01]  /*6d80*/  ISETP.LT.OR P3, PT, R31, 0x9, !P2 ;  /* 0x000000091f00780c */ /* 0x000fe20005761670 */
[----:B------:R-:W-:Y:S01]  /*6d90*/  FMUL R133, R133, R8 ;  /* 0x0000000885857220 */ /* 0x000fe20000400000 */
[----:B0-----:R-:W-:Y:S01]  /*6da0*/  F2FP.SATFINITE.E5M2.F32.PACK_AB_MERGE_C R7, RZ, R140, RZ ;  /* 0x0000008cff07723e */ /* 0x001fe200048060ff */
[----:B------:R-:W-:Y:S01]  /*6db0*/  @!P6 STG.E.U8 desc[UR20][R16.64+0x8], R141 ;  /* 0x0000088d1000e986 */ /* 0x000fe2000c101114 */
[C---:B------:R-:W-:Y:S01]  /*6dc0*/  ISETP.LT.OR P6, PT, R31.reuse, 0xa, !P2 ;  /* 0x0000000a1f00780c */ /* 0x040fe200057c1670 */
[-C--:B------:R-:W-:Y:S01]  /*6dd0*/  FMUL R132, R132, R8.reuse ;  /* 0x0000000884847220 */ /* 0x080fe20000400000 */
[----:B------:R-:W-:Y:S01]  /*6de0*/  F2FP.SATFINITE.E5M2.F32.PACK_AB_MERGE_C R135, RZ, R135, RZ ;  /* 0x00000087ff87723e */ /* 0x000fe200048060ff */
[----:B------:R0:W-:Y:S01]  /*6df0*/  @!P5 STG.E.U8 desc[UR20][R16.64+0x9], R7 ;  /* 0x000009071000d986 */ /* 0x0001e2000c101114 */
[----:B------:R-:W-:Y:S01]  /*6e00*/  ISETP.LT.OR P5, PT, R31, 0x11, !P1 ;  /* 0x000000111f00780c */ /* 0x000fe20004fa1670 */
[-C--:B------:R-:W-:Y:S01]  /*6e10*/  FMUL R131, R131, R8.reuse ;  /* 0x0000000883837220 */ /* 0x080fe20000400000 */
[----:B------:R-:W-:Y:S01]  /*6e20*/  F2FP.SATFINITE.E5M2.F32.PACK_AB_MERGE_C R133, RZ, R133, RZ ;  /* 0x00000085ff85723e */ /* 0x000fe200048060ff */
[----:B------:R-:W-:Y:S01]  /*6e30*/  FMUL R130, R130, R8 ;  /* 0x0000000882827220 */ /* 0x000fe20000400000 */
[----:B-1----:R-:W-:Y:S01]  /*6e40*/  F2FP.SATFINITE.E5M2.F32.PACK_AB_MERGE_C R25, RZ, R134, RZ ;  /* 0x00000086ff19723e */ /* 0x002fe200048060ff */
[----:B------:R-:W-:Y:S01]  /*6e50*/  @!P3 STG.E.U8 desc[UR20][R14.64+0x8], R139 ;  /* 0x0000088b0e00b986 */ /* 0x000fe2000c101114 */
[----:B------:R-:W-:Y:S01]  /*6e60*/  ISETP.LT.OR P3, PT, R31, 0x12, !P1 ;  /* 0x000000121f00780c */ /* 0x000fe20004f61670 */
[-C--:B------:R-:W-:Y:S01]  /*6e70*/  FMUL R129, R129, R8.reuse ;  /* 0x0000000881817220 */ /* 0x080fe20000400000 */
[----:B------:R-:W-:Y:S01]  /*6e80*/  F2FP.SATFINITE.E5M2.F32.PACK_AB_MERGE_C R131, RZ, R131, RZ ;  /* 0x00000083ff83723e */ /* 0x000fe200048060ff */
[----:B------:R1:W-:Y:S01]  /*6e90*/  @!P6 STG.E.U8 desc[UR20][R14.64+0x9], R27 ;  /* 0x0000091b0e00e986 */ /* 0x0003e2000c101114 */
[C---:B------:R-:W-:Y:S01]  /*6ea0*/  ISETP.LT.OR P6, PT, R31.reuse, 0x11, !P2 ;  /* 0x000000111f00780c */ /* 0x040fe200057c1670 */
[----:B------:R-:W-:Y:S01]  /*6eb0*/  FMUL R128, R128, R8 ;  /* 0x0000000880807220 */ /* 0x000fe20000400000 */
[----:B0-----:R-:W-:Y:S01]  /*6ec0*/  F2FP.SATFINITE.E5M2.F32.PACK_AB_MERGE_C R7, RZ, R136, RZ ;  /* 0x00000088ff07723e */ /* 0x001fe200048060ff */
[----:B------:R-:W-:Y:S01]  /*6ed0*/  @!P5 STG.E.U8 desc[UR20][R16.64+0x10], R137 ;  /* 0x000010891000d986 */ /* 0x000fe2000c101114 */
[----:B------:R-:W-:Y:S01]  /*6ee0*/  ISETP.LT.OR P5, PT, R31, 0x12, !P2 ;  /* 0x000000121f00780c */ /* 0x000fe200057a1670 */
[-C--:B------:R-:W-:Y:S01]  /*6ef0*/  FMUL R127, R127, R8.reuse ;  /* 0x000000087f7f7220 */ /* 0x080fe20000400000 */
[----:B------:R-:W-:Y:S01]  /*6f00*/  F2FP.SATFINITE.E5M2.F32.PACK_AB_MERGE_C R129, RZ, R129, RZ ;  /* 0x00000081ff81723e */ /* 0x000fe200048060ff */
[-C--:B------:R-:W-:Y:S01]  /*6f10*/  FMUL R126, R126, R8.reuse ;  /* 0x000000087e7e7220 */ /* 0x080fe20000400000 */
[-C--:B------:R-:W-:Y:S01]  /*6f20*/  FMUL R125, R125, R8.reuse ;  /* 0x000000087d7d7220 */ /* 0x080fe20000400000 */
[----:B------:R0:W-:Y:S01]  /*6f30*/  @!P3 STG.E.U8 desc[UR20][R16.64+0x11], R7 ;  /* 0x000011071000b986 */ /* 0x0001e2000c101114 */
[C---:B------:R-:W-:Y:S01]  /*6f40*/  ISETP.LT.OR P3, PT, R31.reuse, 0x19, !P1 ;  /* 0x000000191f00780c */ /* 0x040fe20004f61670 */
[----:B------:R-:W-:Y:S01]  /*6f50*/  FMUL R124, R124, R8 ;  /* 0x000000087c7c7220 */ /* 0x000fe20000400000 */
[----:B-1----:R-:W-:Y:S01]  /*6f60*/  F2FP.SATFINITE.E5M2.F32.PACK_AB_MERGE_C R27, RZ, R132, RZ ;  /* 0x00000084ff1b723e */ /* 0x002fe200048060ff */
[----:B------:R-:W-:Y:S01]  /*6f70*/  @!P6 STG.E.U8 desc[UR20][R14.64+0x10], R135 ;  /* 0x000010870e00e986 */ /* 0x000fe2000c101114 */
[----:B------:R-:W-:Y:S01]  /*6f80*/  ISETP.LT.OR P6, PT, R31, 0x1a, !P1 ;  /* 0x0000001a1f00780c */ /* 0x000fe20004fc1670 */
[-C--:B------:R-:W-:Y:S01]  /*6f90*/  FMUL R123, R123, R8.reuse ;  /* 0x000000087b7b7220 */ /* 0x080fe20000400000 */
[----:B------:R-:W-:Y:S01]  /*6fa0*/  F2FP.SATFINITE.E5M2.F32.PACK_AB_MERGE_C R127, RZ, R127, RZ ;  /* 0x0000007fff7f723e */ /* 0x000fe200048060ff */
[----:B------:R1:W-:Y:S01]  /*6fb0*/  @!P5 STG.E.U8 desc[UR20][R14.64+0x11], R25 ;  /* 0x000011190e00d986 */ /* 0x0003e2000c101114 */
[----:B------:R-:W-:Y:S01]  /*6fc0*/  ISETP.LT.OR P5, PT, R31, 0x19, !P2 ;  /* 0x000000191f00780c */ /* 0x000fe200057a1670 */
[-C--:B------:R-:W-:Y:S01]  /*6fd0*/  FMUL R122, R122, R8.reuse ;  /* 0x000000087a7a7220 */ /* 0x080fe20000400000 */
[----:B------:R-:W-:Y:S01]  /*6fe0*/  F2FP.SATFINITE.E5M2.F32.PACK_AB_MERGE_C R125, RZ, R125, RZ ;  /* 0x0000007dff7d723e */ /* 0x000fe200048060ff */
        /* <DEDUP_REMOVED lines=8> */
[----:B------:R-:W-:Y:S01]  /*7070*/  FMUL R119, R119, R8 ;  /* 0x0000000877777220 */ /* 0x000fe20000400000 */
[----:B-1----:R-:W-:Y:S01]  /*7080*/  F2FP.SATFINITE.E5M2.F32.PACK_AB_MERGE_C R25, RZ, R128, RZ ;  /* 0x00000080ff19723e */ /* 0x002fe200048060ff */
[----:B------:R-:W-:Y:S01]  /*7090*/  @!P5 STG.E.U8 desc[UR20][R14.64+0x18], R131 ;  /* 0x000018830e00d986 */ /* 0x000fe2000c101114 */
[----:B------:R-:W-:Y:S01]  /*70a0*/  ISETP.LT.OR P5, PT, R31, 0x22, !P1 ;  /* 0x000000221f00780c */ /* 0x000fe20004fa1670 */
[-C--:B------:R-:W-:Y:S01]  /*70b0*/  FMUL R118, R118, R8.reuse ;  /* 0x0000000876767220 */ /* 0x080fe20000400000 */
[----:B------:R-:W-:Y:S01]  /*70c0*/  F2FP.SATFINITE.E5M2.F32.PACK_AB_MERGE_C R121, RZ, R121, RZ ;  /* 0x00000079ff79723e */ /* 0x000fe200048060ff */
[-C--:B------:R-:W-:Y:S01]  /*70d0*/  FMUL R117, R117, R8.reuse ;  /* 0x0000000875757220 */ /* 0x080fe20000400000 */
[----:B------:R-:W-:Y:S01]  /*70e0*/  F2FP.SATFINITE.E5M2.F32.PACK_AB_MERGE_C R119, RZ, R119, RZ ;  /* 0x00000077ff77723e */ /* 0x000fe200048060ff */
[----:B------:R1:W-:Y:S01]  /*70f0*/  @!P3 STG.E.U8 desc[UR20][R14.64+0x19], R7 ;  /* 0x000019070e00b986 */ /* 0x0003e2000c101114 */
[C---:B------:R-:W-:Y:S01]  /*7100*/  ISETP.LT.OR P3, PT, R31.reuse, 0x21, !P2 ;  /* 0x000000211f00780c */ /* 0x040fe20005761670 */
        /* <DEDUP_REMOVED lines=9> */
[----:B------:R-:W-:Y:S01]  /*71a0*/  FMUL R113, R113, R8 ;  /* 0x0000000871717220 */ /* 0x000fe20000400000 */
[----:B-1----:R-:W-:Y:S01]  /*71b0*/  F2FP.SATFINITE.E5M2.F32.PACK_AB_MERGE_C R7, RZ, R124, RZ ;  /* 0x0000007cff07723e */ /* 0x002fe200048060ff */
[-C--:B------:R-:W-:Y:S01]  /*71c0*/  FMUL R112, R112, R8.reuse ;  /* 0x0000000870707220 */ /* 0x080fe20000400000 */
        /* <DEDUP_REMOVED lines=29> */
[----:B------:R-:W-:Y:S01]  /*73a0*/  ISETP.LT.OR P3, PT, R31, 0x32, !P2 ;  /* 0x000000321f00780c */ /* 0x000fe20005761670 */
[-C--:B------:R-:W-:Y:S01]  /*73b0*/  FMUL R103, R103, R8.reuse ;  /* 0x0000000867677220 */ /* 0x080fe20000400000 */
[----:B------:R-:W-:Y:S01]  /*73c0*/  F2FP.SATFINITE.E5M2.F32.PACK_AB_MERGE_C R105, RZ, R105, RZ ;  /* 0x00000069ff69723e */ /* 0x000fe200048060ff */
[----:B------:R0:W-:Y:S01]  /*73d0*/  @!P6 STG.E.U8 desc[UR20][R16.64+0x31], R27 ;  /* 0x0000311b1000e986 */ /* 0x0001e2000c101114 */
[C---:B------:R-:W-:Y:S01]  /*73e0*/  ISETP.LT.OR P6, PT, R31.reuse, 0x39, !P1 ;  /* 0x000000391f00780c */ /* 0x040fe20004fc1670 */
[-C--:B------:R-:W-:Y:S01]  /*73f0*/  FMUL R102, R102, R8.reuse ;  /* 0x0000000866667220 */ /* 0x080fe20000400000 */
[C---:B------:R-:W-:Y:S01]  /*7400*/  ISETP.LT.OR P1, PT, R31.reuse, 0x3a, !P1 ;  /* 0x0000003a1f00780c */ /* 0x040fe20004f21670 */
[----:B------:R-:W-:Y:S01]  /*7410*/  @!P5 STG.E.U8 desc[UR20][R14.64+0x30], R119 ;  /* 0x000030770e00d986 */ /* 0x000fe2000c101114 */
[C---:B------:R-:W-:Y:S01]  /*7420*/  ISETP.LT.OR P5, PT, R31.reuse, 0x39, !P2 ;  /* 0x000000391f00780c */ /* 0x040fe200057a1670 */
[-C--:B------:R-:W-:Y:S01]  /*7430*/  FMUL R100, R100, R8.reuse ;  /* 0x0000000864647220 */ /* 0x080fe20000400000 */
[----:B------:R-:W-:Y:S01]  /*7440*/  ISETP.LT.OR P2, PT, R31, 0x3a, !P2 ;  /* 0x0000003a1f00780c */ /* 0x000fe20005741670 */
[----:B------:R-:W-:Y:S01]  /*7450*/  FMUL R101, R101, R8 ;  /* 0x0000000865657220 */ /* 0x000fe20000400000 */
[----:B-1----:R-:W-:Y:S01]  /*7460*/  F2FP.SATFINITE.E5M2.F32.PACK_AB_MERGE_C R25, RZ, R116, RZ ;  /* 0x00000074ff19723e */ /* 0x002fe200048060ff */
[----:B------:R1:W-:Y:S01]  /*7470*/  @!P3 STG.E.U8 desc[UR20][R14.64+0x31], R7 ;  /* 0x000031070e00b986 */ /* 0x0003e2000c101114 */
[C---:B------:R-:W-:Y:S01]  /*7480*/  ISETP.GE.AND P3, PT, R32.reuse, 0x89, PT ;  /* 0x000000892000780c */ /* 0x040fe20003f66270 */
[----:B------:R-:W-:Y:S01]  /*7490*/  FMUL R99, R99, R8 ;  /* 0x0000000863637220 */ /* 0x000fe20000400000 */
[----:B0-----:R-:W-:Y:S01]  /*74a0*/  F2FP.SATFINITE.E5M2.F32.PACK_AB_MERGE_C R27, RZ, R114, RZ ;  /* 0x00000072ff1b723e */ /* 0x001fe200048060ff */
[----:B------:R-:W-:Y:S01]  /*74b0*/  @!P6 STG.E.U8 desc[UR20][R16.64+0x38], R117 ;  /* 0x000038751000e986 */ /* 0x000fe2000c101114 */
[----:B------:R-:W-:Y:S01]  /*74c0*/  ISETP.GE.AND P6, PT, R32, 0x81, PT ;  /* 0x000000812000780c */ /* 0x000fe20003fc6270 */
[-C--:B------:R-:W-:Y:S01]  /*74d0*/  FMUL R98, R98, R8.reuse ;  /* 0x0000000862627220 */ /* 0x080fe20000400000 */
[----:B------:R-:W-:Y:S01]  /*74e0*/  F2FP.SATFINITE.E5M2.F32.PACK_AB_MERGE_C R103, RZ, R103, RZ ;  /* 0x00000067ff67723e */ /* 0x000fe200048060ff */
[----:B------:R0:W-:Y:S01]  /*74f0*/  @!P1 STG.E.U8 desc[UR20][R16.64+0x39], R25 ;  /* 0x0000391910009986 */ /* 0x0001e2000c101114 */
[----:B------:R-:W-:Y:S01]  /*7500*/  ISETP.LT.OR P1, PT, R31, 0x1, !P6 ;  /* 0x000000011f00780c */ /* 0x000fe20007721670 */
[-C--:B------:R-:W-:Y:S01]  /*7510*/  FMUL R97, R97, R8.reuse ;  /* 0x0000000861617220 */ /* 0x080fe20000400000 */
[----:B------:R-:W-:Y:S01]  /*7520*/  F2FP.SATFINITE.E5M2.F32.PACK_AB_MERGE_C R101, RZ, R101, RZ ;  /* 0x00000065ff65723e */ /* 0x000fe200048060ff */
[----:B------:R-:W-:Y:S01]  /*7530*/  @!P2 STG.E.U8 desc[UR20][R14.64+0x39], R27 ;  /* 0x0000391b0e00a986 */ /* 0x000fe2000c101114 */
[C---:B------:R-:W-:Y:S01]  /*7540*/  ISETP.LT.OR P2, PT, R31.reuse, 0x2, !P6 ;  /* 0x000000021f00780c */ /* 0x040fe20007741670 */
[----:B------:R-:W-:Y:S01]  /*7550*/  FMUL R96, R96, R8 ;  /* 0x0000000860607220 */ /* 0x000fe20000400000 */
[----:B-1----:R-:W-:Y:S01]  /*7560*/  F2FP.SATFINITE.E5M2.F32.PACK_AB_MERGE_C R7, RZ, R112, RZ ;  /* 0x00000070ff07723e */ /* 0x002fe200048060ff */
        /* <DEDUP_REMOVED lines=45> */
[----:B------:R-:W-:Y:S01]  /*7840*/  FMUL R20, R20, R8 ;  /* 0x0000000814147220 */ /* 0x000fe20000400000 */
[----:B------:R-:W-:-:S03]  /*7850*/  F2FP.SATFINITE.E5M2.F32.PACK_AB_MERGE_C R19, RZ, R19, RZ ;  /* 0x00000013ff13723e */ /* 0x000fc600048060ff */
[----:B------:R-:W-:Y:S02]  /*7860*/  F2FP.SATFINITE.E5M2.F32.PACK_AB_MERGE_C R21, RZ, R21, RZ ;  /* 0x00000015ff15723e */ /* 0x000fe400048060ff */
[----:B-1----:R-:W-:Y:S01]  /*7870*/  F2FP.SATFINITE.E5M2.F32.PACK_AB_MERGE_C R7, RZ, R100, RZ ;  /* 0x00000064ff07723e */ /* 0x002fe200048060ff */
[----:B------:R0:W-:Y:S01]  /*7880*/  @!P2 STG.E.U8 desc[UR20][R12.64+0x11], R15 ;  /* 0x0000110f0c00a986 */ /* 0x0001e2000c101114 */
[----:B------:R-:W-:-:S03]  /*7890*/  ISETP.LT.OR P2, PT, R31, 0x1a, !P6 ;  /* 0x0000001a1f00780c */ /* 0x000fc60007741670 */
[----:B------:R-:W-:Y:S01]  /*78a0*/  @!P1 STG.E.U8 desc[UR20][R10.64+0x10], R103 ;  /* 0x000010670a009986 */ /* 0x000fe2000c101114 */
[----:B------:R-:W-:-:S03]  /*78b0*/  ISETP.LT.OR P1, PT, R31, 0x19, !P6 ;  /* 0x000000191f00780c */ /* 0x000fc60007721670 */
[----:B------:R1:W-:Y:S01]  /*78c0*/  @!P5 STG.E.U8 desc[UR20][R10.64+0x11], R17 ;  /* 0x000011110a00d986 */ /* 0x0003e2000c101114 */
[----:B------:R-:W-:Y:S02]  /*78d0*/  ISETP.LT.OR P5, PT, R31, 0x19, !P3 ;  /* 0x000000191f00780c */ /* 0x000fe40005fa1670 */
[----:B0-----:R-:W-:-:S03]  /*78e0*/  F2FP.SATFINITE.E5M2.F32.PACK_AB_MERGE_C R15, RZ, R98, RZ ;  /* 0x00000062ff0f723e */ /* 0x001fc600048060ff */
[----:B------:R0:W-:Y:S01]  /*78f0*/  @!P2 STG.E.U8 desc[UR20][R12.64+0x19], R7 ;  /* 0x000019070c00a986 */ /* 0x0001e2000c101114 */
[----:B------:R-:W-:-:S03]  /*7900*/  ISETP.LT.OR P2, PT, R31, 0x1a, !P3 ;  /* 0x0000001a1f00780c */ /* 0x000fc60005f41670 */
[----:B------:R-:W-:Y:S01]  /*7910*/  @!P1 STG.E.U8 desc[UR20][R12.64+0x18], R101 ;  /* 0x000018650c009986 */ /* 0x000fe2000c101114 */
[C---:B------:R-:W-:Y:S02]  /*7920*/  ISETP.LT.OR P1, PT, R31.reuse, 0x21, !P6 ;  /* 0x000000211f00780c */ /* 0x040fe40007721670 */
[----:B-1----:R-:W-:Y:S01]  /*7930*/  F2FP.SATFINITE.E5M2.F32.PACK_AB_MERGE_C R17, RZ, R96, RZ ;  /* 0x00000060ff11723e */ /* 0x002fe200048060ff */
[----:B------:R-:W-:Y:S01]  /*7940*/  @!P5 STG.E.U8 desc[UR20][R10.64+0x18], R99 ;  /* 0x000018630a00d986 */ /* 0x000fe2000c101114 */
[----:B------:R-:W-:Y:S02]  /*7950*/  ISETP.LT.OR P5, PT, R31, 0x22, !P6 ;  /* 0x000000221f00780c */ /* 0x000fe400077a1670 */
[----:B0-----:R-:W-:-:S03]  /*7960*/  F2FP.SATFINITE.E5M2.F32.PACK_AB_MERGE_C R7, RZ, R94, RZ ;  /* 0x0000005eff07723e */ /* 0x001fc600048060ff */
        /* <DEDUP_REMOVED lines=21> */
[----:B0-----:R-:W-:-:S07]  /*7ac0*/  F2FP.SATFINITE.E5M2.F32.PACK_AB_MERGE_C R15, RZ, R18, RZ ;  /* 0x00000012ff0f723e */ /* 0x001fce00048060ff */
[----:B------:R-:W-:Y:S01]  /*7ad0*/  @!P1 STG.E.U8 desc[UR20][R12.64+0x30], R89 ;  /* 0x000030590c009986 */ /* 0x000fe2000c101114 */
[C---:B------:R-:W-:Y:S02]  /*7ae0*/  ISETP.LT.OR P1, PT, R31.reuse, 0x39, !P6 ;  /* 0x000000391f00780c */ /* 0x040fe40007721670 */
[C---:B------:R-:W-:Y:S01]  /*7af0*/  ISETP.LT.OR P6, PT, R31.reuse, 0x3a, !P6 ;  /* 0x0000003a1f00780c */ /* 0x040fe200077c1670 */
[----:B------:R0:W-:Y:S01]  /*7b00*/  @!P5 STG.E.U8 desc[UR20][R12.64+0x31], R7 ;  /* 0x000031070c00d986 */ /* 0x0001e2000c101114 */
[C---:B------:R-:W-:Y:S02]  /*7b10*/  ISETP.LT.OR P5, PT, R31.reuse, 0x32, !P3 ;  /* 0x000000321f00780c */ /* 0x040fe40005fa1670 */
[----:B-1----:R-:W-:Y:S01]  /*7b20*/  F2FP.SATFINITE.E5M2.F32.PACK_AB_MERGE_C R17, RZ, R20, RZ ;  /* 0x00000014ff11723e */ /* 0x002fe200048060ff */
[----:B------:R1:W-:Y:S01]  /*7b30*/  @!P2 STG.E.U8 desc[UR20][R10.64+0x30], R23 ;  /* 0x000030170a00a986 */ /* 0x0003e2000c101114 */
[C---:B------:R-:W-:Y:S02]  /*7b40*/  ISETP.LT.OR P2, PT, R31.reuse, 0x39, !P3 ;  /* 0x000000391f00780c */ /* 0x040fe40005f41670 */
[----:B------:R-:W-:-:S02]  /*7b50*/  ISETP.LT.OR P3, PT, R31, 0x3a, !P3 ;  /* 0x0000003a1f00780c */ /* 0x000fc40005f61670 */
[----:B0-----:R-:W-:-:S05]  /*7b60*/  F2FP.SATFINITE.E5M2.F32.PACK_AB_MERGE_C R7, RZ, R22, RZ ;  /* 0x00000016ff07723e */ /* 0x001fca00048060ff */
[----:B------:R1:W-:Y:S04]  /*7b70*/  @!P5 STG.E.U8 desc[UR20][R10.64+0x31], R7 ;  /* 0x000031070a00d986 */ /* 0x0003e8000c101114 */
[----:B------:R1:W-:Y:S04]  /*7b80*/  @!P1 STG.E.U8 desc[UR20][R12.64+0x38], R19 ;  /* 0x000038130c009986 */ /* 0x0003e8000c101114 */
[----:B------:R1:W-:Y:S04]  /*7b90*/  @!P6 STG.E.U8 desc[UR20][R12.64+0x39], R15 ;  /* 0x0000390f0c00e986 */ /* 0x0003e8000c101114 */
[----:B------:R1:W-:Y:S04]  /*7ba0*/  @!P2 STG.E.U8 desc[UR20][R10.64+0x38], R21 ;  /* 0x000038150a00a986 */ /* 0x0003e8000c101114 */
[----:B------:R1:W-:Y:S02]  /*7bb0*/  @!P3 STG.E.U8 desc[UR20][R10.64+0x39], R17 ;  /* 0x000039110a00b986 */ /* 0x0003e4000c101114 */
.L_x_167:
[----:B------:R-:W-:Y:S05]  /*7bc0*/  BSYNC B0 ;  /* 0x0000000000007941 */ /* 0x000fea0003800000 */
.L_x_37:
[----:B------:R-:W-:Y:S01]  /*7bd0*/  ULDC UR6, c[0x0][0xc] ;  /* 0x0000030000067ab9 */ /* 0x000fe20000000800 */
[----:B------:R-:W-:Y:S01]  /*7be0*/  ULDC UR7, c[0x0][0x10] ;  /* 0x0000040000077ab9 */ /* 0x000fe20000000800 */
[----:B01-34-:R-:W0:Y:S01]  /*7bf0*/  LDC R7, c[0x0][0x14] ;  /* 0x00000500ff077b82 */ /* 0x01be220000000800 */
[----:B------:R-:W-:Y:S01]  /*7c00*/  UIMAD.WIDE.U32 UR6, UR6, UR7, URZ ;  /* 0x00000007060672a5 */ /* 0x000fe2000f8e003f */
[----:B------:R-:W-:Y:S02]  /*7c10*/  IMAD.MOV.U32 R10, RZ, RZ, -0x1 ;  /* 0xffffffffff0a7424 */ /* 0x000fe400078e00ff */
[----:B------:R-:W-:-:S03]  /*7c20*/  IMAD.MOV.U32 R6, RZ, RZ, -0x1 ;  /* 0xffffffffff067424 */ /* 0x000fc600078e00ff */
[----:B0-----:R-:W-:-:S04]  /*7c30*/  IMAD.WIDE.U32 R2, R7, UR6, R2 ;  /* 0x0000000607027c25 */ /* 0x001fc8000f8e0002 */
[----:B------:R-:W-:Y:S01]  /*7c40*/  IMAD R7, R7, UR7, RZ ;  /* 0x0000000707077c24 */ /* 0x000fe2000f8e02ff */
[----:B------:R-:W-:Y:S02]  /*7c50*/  ULDC.64 UR6, c[0x0][0x650] ;  /* 0x0001940000067ab9 */ /* 0x000fe40000000a00 */
[----:B------:R-:W-:Y:S01]  /*7c60*/  ISETP.GE.U32.AND P1, PT, R2, UR6, PT ;  /* 0x0000000602007c0c */ /* 0x000fe2000bf26070 */
[--C-:B------:R-:W-:Y:S01]  /*7c70*/  IMAD.IADD R3, R3, 0x1, R7.reuse ;  /* 0x0000000103037824 */ /* 0x100fe200078e0207 */
[----:B------:R-:W-:-:S04]  /*7c80*/  PRMT R7, RZ, 0x7610, R7 ;  /* 0x00007610ff077816 */ /* 0x000fc80000000007 */
[----:B------:R-:W-:-:S13]  /*7c90*/  ISETP.GE.U32.AND.EX P1, PT, R3, UR7, PT, P1 ;  /* 0x0000000703007c0c */ /* 0x000fda000bf26110 */
[----:B------:R-:W-:Y:S05]  /*7ca0*/  @P1 BRA `(.L_x_168) ;  /* 0x0000000400601947 */ /* 0x000fea0003800000 */
[----:B------:R-:W0:Y:S01]  /*7cb0*/  S2R R20, SR_CTAID.X ;  /* 0x0000000000147919 */ /* 0x000e220000002500 */
[----:B------:R-:W1:Y:S01]  /*7cc0*/  LDC.64 R14, c[0x0][0x628] ;  /* 0x00018a00ff0e7b82 */ /* 0x000e620000000a00 */
[----:B------:R-:W-:Y:S01]  /*7cd0*/  ULDC UR6, c[0x0][0x150] ;  /* 0x0000540000067ab9 */ /* 0x000fe20000000800 */
[----:B-----5:R-:W-:Y:S01]  /*7ce0*/  IMAD.MOV.U32 R12, RZ, RZ, R2 ;  /* 0x000000ffff0c7224 */ /* 0x020fe200078e0002 */
[----:B------:R-:W3:Y:S01]  /*7cf0*/  S2R R22, SR_CTAID.Y ;  /* 0x0000000000167919 */ /* 0x000ee20000002600 */
[----:B------:R-:W-:-:S04]  /*7d00*/  IMAD.MOV.U32 R13, RZ, RZ, R3 ;  /* 0x000000ffff0d7224 */ /* 0x000fc800078e0003 */
[----:B------:R-:W4:Y:S08]  /*7d10*/  LDC R23, c[0x0][0x144] ;  /* 0x00005100ff177b82 */ /* 0x000f300000000800 */
[----:B--2---:R-:W2:Y:S08]  /*7d20*/  LDC R16, c[0x0][0x630] ;  /* 0x00018c00ff107b82 */ /* 0x004eb00000000800 */
[----:B------:R-:W2:Y:S01]  /*7d30*/  LDC.64 R18, c[0x0][0x620] ;  /* 0x00018800ff127b82 */ /* 0x000ea20000000a00 */
[----:B-1----:R-:W-:-:S04]  /*7d40*/  ISETP.NE.U32.AND P1, PT, R14, RZ, PT ;  /* 0x000000ff0e00720c */ /* 0x002fc80003f25070 */
[----:B------:R-:W-:Y:S02]  /*7d50*/  ISETP.NE.AND.EX P1, PT, R15, RZ, PT, P1 ;  /* 0x000000ff0f00720c */ /* 0x000fe40003f25310 */
[----:B0-----:R-:W-:-:S05]  /*7d60*/  I2FP.F32.U32 R6, R20 ;  /* 0x0000001400067245 */ /* 0x001fca0000201000 */
[----:B------:R-:W-:-:S04]  /*7d70*/  FMUL R6, R6, UR6 ;  /* 0x0000000606067c20 */ /* 0x000fc80008400000 */
[----:B------:R0:W1:Y:S02]  /*7d80*/  F2I.U32.TRUNC.NTZ R21, R6 ;  /* 0x0000000600157305 */ /* 0x000064000020f000 */
[----:B---34-:R-:W-:Y:S05]  /*7d90*/  @!P1 BRA `(.L_x_169) ;  /* 0x0000000000289947 */ /* 0x018fea0003800000 */
[----:B------:R-:W3:Y:S02]  /*7da0*/  LDC R7, c[0x0][0x634] ;  /* 0x00018d00ff077b82 */ /* 0x000ee40000000800 */
[----:B---3--:R-:W-:-:S05]  /*7db0*/  IADD3 R13, P1, R2, R7, RZ ;  /* 0x00000007020d7210 */ /* 0x008fca0007f3e0ff */
[----:B------:R-:W-:-:S04]  /*7dc0*/  IMAD.X R17, RZ, RZ, R3, P1 ;  /* 0x000000ffff117224 */ /* 0x000fc800008e0603 */
[----:B0-----:R-:W-:-:S04]  /*7dd0*/  IMAD.WIDE.U32 R6, R17, R14, RZ ;  /* 0x0000000e11067225 */ /* 0x001fc800078e00ff */
[----:B------:R-:W-:-:S04]  /*7de0*/  IMAD.WIDE.U32 R10, P1, R13, R15, R6 ;  /* 0x0000000f0d0a7225 */ /* 0x000fc80007820006 */
[----:B------:R-:W-:-:S04]  /*7df0*/  IMAD.WIDE.U32 R6, R13, R14, RZ ;  /* 0x0000000e0d067225 */ /* 0x000fc800078e00ff */
[----:B------:R-:W-:Y:S01]  /*7e00*/  IMAD.X R13, RZ, RZ, RZ, P1 ;  /* 0x000000ffff0d7224 */ /* 0x000fe200008e06ff */
[----:B------:R-:W-:Y:S01]  /*7e10*/  IADD3 RZ, P1, R7, R10, RZ ;  /* 0x0000000a07ff7210 */ /* 0x000fe20007f3e0ff */
[----:B------:R-:W-:-:S04]  /*7e20*/  IMAD.MOV.U32 R12, RZ, RZ, R11 ;  /* 0x000000ffff0c7224 */ /* 0x000fc800078e000b */
[----:B------:R-:W-:-:S08]  /*7e30*/  IMAD.WIDE.U32.X R12, R17, R15, R12, P1 ;  /* 0x0000000f110c7225 */ /* 0x000fd000008e040c */
.L_x_169:
[----:B------:R-:W3:Y:S01]  /*7e40*/  LDC.64 R28, c[0x0][0x640] ;  /* 0x00019000ff1c7b82 */ /* 0x000ee20000000a00 */
[-C--:B--2---:R-:W-:Y:S01]  /*7e50*/  SHF.R.U64 R17, R12, R16.reuse, R13 ;  /* 0x000000100c117219 */ /* 0x084fe2000000120d */
[----:B-1----:R-:W-:Y:S01]  /*7e60*/  IMAD.MOV R21, RZ, RZ, -R21 ;  /* 0x000000ffff157224 */ /* 0x002fe200078e0a15 */
[----:B0-----:R-:W-:Y:S01]  /*7e70*/  SHF.R.U32.HI R6, RZ, R16, R13 ;  /* 0x00000010ff067219 */ /* 0x001fe2000001160d */
[----:B------:R-:W-:Y:S01]  /*7e80*/  ULDC UR6, c[0x0][0x154] ;  /* 0x0000550000067ab9 */ /* 0x000fe20000000800 */
[----:B------:R-:W-:Y:S01]  /*7e90*/  IADD3 R11, P1, RZ, -R17, RZ ;  /* 0x80000011ff0b7210 */ /* 0x000fe20007f3e0ff */
[----:B------:R-:W-:Y:S02]  /*7ea0*/  IMAD R23, R23, R21, R20 ;  /* 0x0000001517177224 */ /* 0x000fe400078e0214 */
[----:B------:R-:W0:Y:S01]  /*7eb0*/  LDC R12, c[0x0][0x618] ;  /* 0x00018600ff0c7b82 */ /* 0x000e220000000800 */
[----:B------:R-:W-:Y:S02]  /*7ec0*/  IMAD.MOV.U32 R13, RZ, RZ, 0x1 ;  /* 0x00000001ff0d7424 */ /* 0x000fe400078e00ff */
[----:B------:R-:W-:-:S04]  /*7ed0*/  IMAD.X R7, RZ, RZ, ~R6, P1 ;  /* 0x000000ffff077224 */ /* 0x000fc800008e0e06 */
[-C--:B------:R-:W-:Y:S01]  /*7ee0*/  IMAD R10, R7, R18.reuse, RZ ;  /* 0x00000012070a7224 */ /* 0x080fe200078e02ff */
[----:B------:R-:W1:Y:S01]  /*7ef0*/  LDC R24, c[0x0][0x608] ;  /* 0x00018200ff187b82 */ /* 0x000e620000000800 */
[----:B------:R-:W-:-:S04]  /*7f00*/  IMAD.WIDE.U32 R6, R11, R18, R2 ;  /* 0x000000120b067225 */ /* 0x000fc800078e0002 */
[----:B------:R-:W-:Y:S01]  /*7f10*/  IMAD R11, R11, R19, R10 ;  /* 0x000000130b0b7224 */ /* 0x000fe200078e020a */
[----:B------:R-:W-:Y:S02]  /*7f20*/  I2FP.F32.U32 R10, R22 ;  /* 0x00000016000a7245 */ /* 0x000fe40000201000 */
[----:B------:R-:W2:Y:S01]  /*7f30*/  LDC R26, c[0x0][0x658] ;  /* 0x00019600ff1a7b82 */ /* 0x000ea20000000800 */
[----:B------:R-:W-:Y:S01]  /*7f40*/  IMAD.IADD R7, R7, 0x1, R11 ;  /* 0x0000000107077824 */ /* 0x000fe200078e020b */
[----:B---3--:R-:W-:Y:S01]  /*7f50*/  ISETP.NE.U32.AND P1, PT, R28, RZ, PT ;  /* 0x000000ff1c00720c */ /* 0x008fe20003f25070 */
[----:B------:R-:W-:Y:S01]  /*7f60*/  FMUL R10, R10, UR6 ;  /* 0x000000060a0a7c20 */ /* 0x000fe20008400000 */
[----:B------:R-:W-:Y:S02]  /*7f70*/  IMAD.MOV.U32 R11, RZ, RZ, -0x1 ;  /* 0xffffffffff0b7424 */ /* 0x000fe400078e00ff */
[----:B------:R-:W-:Y:S01]  /*7f80*/  ISETP.NE.AND.EX P1, PT, R29, RZ, PT, P1 ;  /* 0x000000ff1d00720c */ /* 0x000fe20003f25310 */
[----:B------:R3:W4:Y:S01]  /*7f90*/  F2I.U32.TRUNC.NTZ R19, R10 ;  /* 0x0000000a00137305 */ /* 0x000722000020f000 */
[----:B------:R-:W3:Y:S01]  /*7fa0*/  LDC R21, c[0x0][0x148] ;  /* 0x00005200ff157b82 */ /* 0x000ee20000000800 */
[----:B0-----:R-:W-:-:S02]  /*7fb0*/  SHF.R.U64 R16, R6, R12, R7 ;  /* 0x0000000c06107219 */ /* 0x001fc40000001207 */
[----:B------:R-:W-:-:S05]  /*7fc0*/  SHF.R.U32.HI R7, RZ, R12, R7 ;  /* 0x0000000cff077219 */ /* 0x000fca0000011607 */
[----:B------:R-:W0:Y:S01]  /*7fd0*/  LDC R20, c[0x0][0x600] ;  /* 0x00018000ff147b82 */ /* 0x000e220000000800 */
[-CC-:B-1----:R-:W-:Y:S02]  /*7fe0*/  SHF.R.U64 R14, R16, R24.reuse, R7.reuse ;  /* 0x00000018100e7219 */ /* 0x182fe40000001207 */
[----:B------:R-:W-:-:S05]  /*7ff0*/  SHF.R.U32.HI R7, RZ, R24, R7 ;  /* 0x00000018ff077219 */ /* 0x000fca0000011607 */
[----:B------:R-:W1:Y:S01]  /*8000*/  LDC R27, c[0x0][0x648] ;  /* 0x00019200ff1b7b82 */ /* 0x000e620000000800 */
[-CC-:B--2---:R-:W-:Y:S02]  /*8010*/  SHF.R.U64 R18, R14, R26.reuse, R7.reuse ;  /* 0x0000001a0e127219 */ /* 0x184fe40000001207 */
[-C--:B------:R-:W-:Y:S02]  /*8020*/  SHF.L.U32 R11, R11, R26.reuse, RZ ;  /* 0x0000001a0b0b7219 */ /* 0x080fe400000006ff */
[-C--:B------:R-:W-:Y:S01]  /*8030*/  SHF.R.U32.HI R7, RZ, R26.reuse, R7 ;  /* 0x0000001aff077219 */ /* 0x080fe20000011607 */
[----:B------:R-:W-:Y:S01]  /*8040*/  IMAD.MOV.U32 R6, RZ, RZ, R18 ;  /* 0x000000ffff067224 */ /* 0x000fe200078e0012 */
[----:B------:R-:W-:Y:S01]  /*8050*/  SHF.L.U32 R30, R13, R26, RZ ;  /* 0x0000001a0d1e7219 */ /* 0x000fe200000006ff */
[----:B------:R-:W2:Y:S01]  /*8060*/  LDC R31, c[0x0][0x638] ;  /* 0x00018e00ff1f7b82 */ /* 0x000ea20000000800 */
[----:B------:R-:W-:-:S07]  /*8070*/  LOP3.LUT R25, RZ, R11, RZ, 0x33, !PT ;  /* 0x0000000bff197212 */ /* 0x000fce00078e33ff */
[----:B------:R-:W0:Y:S01]  /*8080*/  LDC R32, c[0x0][0x610] ;  /* 0x00018400ff207b82 */ /* 0x000e220000000800 */
[----:B----4-:R-:W-:Y:S05]  /*8090*/  @!P1 BRA `(.L_x_170) ;  /* 0x0000000000289947 */ /* 0x010fea0003800000 */
[----:B------:R-:W4:Y:S02]  /*80a0*/  LDC R13, c[0x0][0x64c] ;  /* 0x00019300ff0d7b82 */ /* 0x000f240000000800 */
[----:B----4-:R-:W-:-:S05]  /*80b0*/  IADD3 R13, P1, R18, R13, RZ ;  /* 0x0000000d120d7210 */ /* 0x010fca0007f3e0ff */
[----:B------:R-:W-:-:S04]  /*80c0*/  IMAD.X R15, RZ, RZ, R7, P1 ;  /* 0x000000ffff0f7224 */ /* 0x000fc800008e0607 */
[----:B------:R-:W-:-:S04]  /*80d0*/  IMAD.WIDE.U32 R6, R15, R28, RZ ;  /* 0x0000001c0f067225 */ /* 0x000fc800078e00ff */
[----:B---3--:R-:W-:-:S04]  /*80e0*/  IMAD.WIDE.U32 R10, P1, R13, R29, R6 ;  /* 0x0000001d0d0a7225 */ /* 0x008fc80007820006 */
[----:B------:R-:W-:-:S04]  /*80f0*/  IMAD.WIDE.U32 R6, R13, R28, RZ ;  /* 0x0000001c0d067225 */ /* 0x000fc800078e00ff */
[----:B------:R-:W-:Y:S01]  /*8100*/  IMAD.X R13, RZ, RZ, RZ, P1 ;  /* 0x000000ffff0d7224 */ /* 0x000fe200008e06ff */
[----:B------:R-:W-:Y:S01]  /*8110*/  IADD3 RZ, P1, R7, R10, RZ ;  /* 0x0000000a07ff7210 */ /* 0x000fe20007f3e0ff */
[----:B------:R-:W-:-:S04]  /*8120*/  IMAD.MOV.U32 R12, RZ, RZ, R11 ;  /* 0x000000ffff0c7224 */ /* 0x000fc800078e000b */
[----:B------:R-:W-:-:S08]  /*8130*/  IMAD.WIDE.U32.X R6, R15, R29, R12, P1 ;  /* 0x0000001d0f067225 */ /* 0x000fd000008e040c */
.L_x_170:
[----:B-1----:R-:W-:Y:S01]  /*8140*/  SHF.R.U64 R6, R6, R27, R7 ;  /* 0x0000001b06067219 */ /* 0x002fe20000001207 */
[----:B0-----:R-:W-:Y:S01]  /*8150*/  VIADD R13, R20, 0xffffffff ;  /* 0xffffffff140d7836 */ /* 0x001fe20000000000 */
[----:B------:R-:W-:Y:S01]  /*8160*/  LOP3.LUT R11, R14, R25, RZ, 0xc0, !PT ;  /* 0x000000190e0b7212 */ /* 0x000fe200078ec0ff */
[----:B------:R-:W-:Y:S02]  /*8170*/  IMAD.MOV R19, RZ, RZ, -R19 ;  /* 0x000000ffff137224 */ /* 0x000fe400078e0a13 */
[----:B------:R-:W-:Y:S02]  /*8180*/  IMAD.MOV R7, RZ, RZ, -R6 ;  /* 0x000000ffff077224 */ /* 0x000fe400078e0a06 */
[----:B------:R-:W-:Y:S01]  /*8190*/  IMAD R30, R30, R6, R11 ;  /* 0x000000061e1e7224 */ /* 0x000fe200078e020b */
[----:B------:R-:W-:Y:S01]  /*81a0*/  LOP3.LUT R11, R16, R13, RZ, 0xc0, !PT ;  /* 0x0000000d100b7212 */ /* 0x000fe200078ec0ff */
[----:B---3--:R-:W-:Y:S02]  /*81b0*/  @P4 IMAD R23, R21, R19, R22 ;  /* 0x0000001315174224 */ /* 0x008fe400078e0216 */
[----:B--2---:R-:W-:-:S02]  /*81c0*/  IMAD R6, R7, R31, R18 ;  /* 0x0000001f07067224 */ /* 0x004fc400078e0212 */
[----:B------:R-:W-:Y:S02]  /*81d0*/  IMAD R30, R30, R32, R23 ;  /* 0x000000201e1e7224 */ /* 0x000fe400078e0217 */
[----:B------:R-:W-:Y:S02]  /*81e0*/  IMAD R11, R6, R20, R11 ;  /* 0x00000014060b7224 */ /* 0x000fe400078e020b */
[----:B------:R-:W-:Y:S02]  /*81f0*/  IMAD.MOV.U32 R7, RZ, RZ, 0x1 ;  /* 0x00000001ff077424 */ /* 0x000fe400078e00ff */
[----:B------:R-:W-:Y:S01]  /*8200*/  IMAD.MOV.U32 R6, RZ, RZ, R17 ;  /* 0x000000ffff067224 */ /* 0x000fe200078e0011 */
[----:B------:R-:W-:Y:S02]  /*8210*/  SEL R10, R11, R30, !P4 ;  /* 0x0000001e0b0a7207 */ /* 0x000fe40006000000 */
[----:B------:R-:W-:-:S07]  /*8220*/  SEL R30, R30, R11, !P4 ;  /* 0x0000000b1e1e7207 */ /* 0x000fce0006000000 */
.L_x_168:
[----:B------:R-:W-:Y:S01]  /*8230*/  LOP3.LUT P1, RZ, R7, 0xff, RZ, 0xc0, !PT ;  /* 0x000000ff07ff7812 */ /* 0x000fe2000782c0ff */
[----:B------:R-:W-:-:S12]  /*8240*/  IMAD.MOV.U32 R7, RZ, RZ, R30 ;  /* 0x000000ffff077224 */ /* 0x000fd800078e001e */
[----:B------:R-:W-:Y:S05]  /*8250*/  @P1 BRA `(.L_x_171) ;  /* 0xffffff8c00b41947 */ /* 0x000fea000383ffff */
[----:B------:R-:W-:Y:S05]  /*8260*/  EXIT ;  /* 0x000000000000794d */ /* 0x000fea0003800000 */
.L_x_7:
[----:B0-----:R-:W-:Y:S01]  /*8270*/  ULDC.64 UR4, c[0x0][0x650] ;  /* 0x0001940000047ab9 */ /* 0x001fe20000000a00 */
        /* <DEDUP_REMOVED lines=25> */
.L_x_173:
[----:B------:R-:W0:Y:S01]  /*8410*/  LDC.64 R28, c[0x0][0x640] ;  /* 0x00019000ff1c7b82 */ /* 0x000e220000000a00 */
[-CC-:B------:R-:W-:Y:S01]  /*8420*/  SHF.R.U64 R21, R16, R10.reuse, R17.reuse ;  /* 0x0000000a10157219 */ /* 0x180fe20000001211 */
[----:B------:R-:W-:Y:S01]  /*8430*/  IMAD.MOV.U32 R27, RZ, RZ, 0x1 ;  /* 0x00000001ff1b7424 */ /* 0x000fe200078e00ff */
[----:B------:R-:W-:Y:S02]  /*8440*/  SHF.R.U32.HI R5, RZ, R10, R17 ;  /* 0x0000000aff057219 */ /* 0x000fe40000011611 */
[----:B------:R-:W-:-:S03]  /*8450*/  IADD3 R7, P0, RZ, -R21, RZ ;  /* 0x80000015ff077210 */ /* 0x000fc60007f1e0ff */
[----:B------:R-:W1:Y:S02]  /*8460*/  LDC R14, c[0x0][0x618] ;  /* 0x00018600ff0e7b82 */ /* 0x000e640000000800 */
[----:B------:R-:W-:Y:S02]  /*8470*/  IMAD.X R5, RZ, RZ, ~R5, P0 ;  /* 0x000000ffff057224 */ /* 0x000fe400000e0e05 */
[----:B------:R-:W-:-:S04]  /*8480*/  IMAD.WIDE.U32 R12, R7, R24, R2 ;  /* 0x00000018070c7225 */ /* 0x000fc800078e0002 */
[----:B------:R-:W2:Y:S01]  /*8490*/  LDC R16, c[0x0][0x608] ;  /* 0x00018200ff107b82 */ /* 0x000ea20000000800 */
[----:B------:R-:W-:-:S04]  /*84a0*/  IMAD R10, R5, R24, RZ ;  /* 0x00000018050a7224 */ /* 0x000fc800078e02ff */
[----:B------:R-:W-:Y:S02]  /*84b0*/  IMAD R5, R7, R25, R10 ;  /* 0x0000001907057224 */ /* 0x000fe400078e020a */
[----:B------:R-:W-:Y:S01]  /*84c0*/  IMAD.MOV.U32 R7, RZ, RZ, -0x1 ;  /* 0xffffffffff077424 */ /* 0x000fe200078e00ff */
[----:B------:R-:W3:Y:S01]  /*84d0*/  LDC R26, c[0x0][0x658] ;  /* 0x00019600ff1a7b82 */ /* 0x000ee20000000800 */
[----:B------:R-:W-:Y:S01]  /*84e0*/  IMAD.IADD R5, R13, 0x1, R5 ;  /* 0x000000010d057824 */ /* 0x000fe200078e0205 */
[----:B0-----:R-:W-:-:S04]  /*84f0*/  ISETP.NE.U32.AND P0, PT, R28, RZ, PT ;  /* 0x000000ff1c00720c */ /* 0x001fc80003f05070 */
        /* <DEDUP_REMOVED lines=8> */
[-CC-:B---3--:R-:W-:Y:S02]  /*8580*/  SHF.R.U64 R24, R22, R26.reuse, R5.reuse ;  /* 0x0000001a16187219 */ /* 0x188fe40000001205 */
[-C--:B------:R-:W-:Y:S02]  /*8590*/  SHF.L.U32 R7, R7, R26.reuse, RZ ;  /* 0x0000001a07077219 */ /* 0x080fe400000006ff */
[----:B------:R-:W-:Y:S01]  /*85a0*/  SHF.R.U32.HI R13, RZ, R26, R5 ;  /* 0x0000001aff0d7219 */ /* 0x000fe20000011605 */
[----:B------:R-:W-:Y:S01]  /*85b0*/  IMAD.MOV.U32 R12, RZ, RZ, R24 ;  /* 0x000000ffff0c7224 */ /* 0x000fe200078e0018 */
[----:B------:R-:W-:Y:S01]  /*85c0*/  LOP3.LUT R31, RZ, R7, RZ, 0x33, !PT ;  /* 0x00000007ff1f7212 */ /* 0x000fe200078e33ff */
[----:B------:R-:W3:Y:S01]  /*85d0*/  LDC R30, c[0x0][0x610] ;  /* 0x00018400ff1e7b82 */ /* 0x000ee20000000800 */
[----:B------:R-:W-:Y:S05]  /*85e0*/  @!P0 BRA `(.L_x_174) ;  /* 0x0000000000288947 */ /* 0x000fea0003800000 */
        /* <DEDUP_REMOVED lines=10> */
.L_x_174:
[----:B-1----:R-:W-:Y:S01]  /*8690*/  SHF.R.U64 R10, R12, R10, R13 ;  /* 0x0000000a0c0a7219 */ /* 0x002fe2000000120d */
[----:B0-----:R-:W-:Y:S01]  /*86a0*/  VIADD R9, R23, 0xffffffff ;  /* 0xffffffff17097836 */ /* 0x001fe20000000000 */
[----:B------:R-:W-:Y:S01]  /*86b0*/  SHF.L.U32 R27, R27, R26, RZ ;  /* 0x0000001a1b1b7219 */ /* 0x000fe200000006ff */
[----:B------:R-:W-:Y:S01]  /*86c0*/  @P4 IMAD R11, R19, R20, R8 ;  /* 0x00000014130b4224 */ /* 0x000fe200078e0208 */
[----:B------:R-:W-:Y:S01]  /*86d0*/  LOP3.LUT R5, R22, R31, RZ, 0xc0, !PT ;  /* 0x0000001f16057212 */ /* 0x000fe200078ec0ff */
[----:B------:R-:W-:Y:S01]  /*86e0*/  IMAD.MOV R7, RZ, RZ, -R10 ;  /* 0x000000ffff077224 */ /* 0x000fe200078e0a0a */
[----:B------:R-:W-:Y:S01]  /*86f0*/  LOP3.LUT R18, R18, R9, RZ, 0xc0, !PT ;  /* 0x0000000912127212 */ /* 0x000fe200078ec0ff */
[----:B------:R-:W-:Y:S02]  /*8700*/  IMAD.MOV.U32 R16, RZ, RZ, R21 ;  /* 0x000000ffff107224 */ /* 0x000fe400078e0015 */
[----:B------:R-:W-:Y:S02]  /*8710*/  IMAD R10, R27, R10, R5 ;  /* 0x0000000a1b0a7224 */ /* 0x000fe400078e0205 */
[----:B--2---:R-:W-:-:S02]  /*8720*/  IMAD R5, R7, R25, R24 ;  /* 0x0000001907057224 */ /* 0x004fc400078e0218 */
[----:B------:R-:W-:Y:S02]  /*8730*/  IMAD.MOV.U32 R7, RZ, RZ, 0x1 ;  /* 0x00000001ff077424 */ /* 0x000fe400078e00ff */
[----:B---3--:R-:W-:Y:S02]  /*8740*/  IMAD R11, R10, R30, R11 ;  /* 0x0000001e0a0b7224 */ /* 0x008fe400078e020b */
[----:B------:R-:W-:Y:S01]  /*8750*/  IMAD R18, R5, R23, R18 ;  /* 0x0000001705127224 */ /* 0x000fe200078e0212 */
[----:B------:R-:W-:-:S04]  /*8760*/  PRMT R5, R7, 0x7610, R5 ;  /* 0x0000761007057816 */ /* 0x000fc80000000005 */
[----:B------:R-:W-:Y:S02]  /*8770*/  SEL R7, R18, R11, !P4 ;  /* 0x0000000b12077207 */ /* 0x000fe40006000000 */
[----:B------:R-:W-:-:S07]  /*8780*/  SEL R18, R11, R18, !P4 ;  /* 0x000000120b127207 */ /* 0x000fce0006000000 */
.L_x_172:
[----:B------:R-:W-:-:S08]  /*8790*/  NOP ;  /* 0x0000000000007918 */ /* 0x000fd00000000000 */
[----:B------:R-:W0:-:S00]  /*87a0*/  USETMAXREG.DEALLOC.CTAPOOL 0x28 ;  /* 0x00000028000079c8 */ /* 0x000e0000080e0500 */
[----:B0-----:R-:W-:-:S13]  /*87b0*/  ISETP.NE.AND P0, PT, R6, RZ, PT ;  /* 0x000000ff0600720c */ /* 0x001fda0003f05270 */
[----:B------:R-:W-:Y:S05]  /*87c0*/  @P0 EXIT ;  /* 0x000000000000094d */ /* 0x000fea0003800000 */
[----:B------:R-:W-:Y:S01]  /*87d0*/  LOP3.LUT P0, RZ, R5, 0xff, RZ, 0xc0, !PT ;  /* 0x000000ff05ff7812 */ /* 0x000fe2000780c0ff */
[----:B------:R-:W-:Y:S02]  /*87e0*/  IMAD.MOV.U32 R5, RZ, RZ, 0x1 ;  /* 0x00000001ff057424 */ /* 0x000fe400078e00ff */
[----:B------:R-:W-:-:S10]  /*87f0*/  IMAD.MOV.U32 R17, RZ, RZ, RZ ;  /* 0x000000ffff117224 */ /* 0x000fd400078e00ff */
[----:B------:R-:W-:Y:S05]  /*8800*/  @!P0 BRA `(.L_x_175) ;  /* 0x0000000c00348947 */ /* 0x000fea0003800000 */
[----:B------:R-:W0:Y:S01]  /*8810*/  LDC R5, c[0x0][0x28c] ;  /* 0x0000a300ff057b82 */ /* 0x000e220000000800 */
[----:B------:R-:W-:Y:S01]  /*8820*/  ULDC UR5, c[0x0][0x658] ;  /* 0x0001960000057ab9 */ /* 0x000fe20000000800 */
[----:B------:R-:W-:Y:S01]  /*8830*/  UMOV UR7, 0xffffffff ;  /* 0xffffffff00077882 */ /* 0x000fe20000000000 */
[----:B------:R-:W-:Y:S01]  /*8840*/  ULDC UR6, c[0x0][0xc] ;  /* 0x0000030000067ab9 */ /* 0x000fe20000000800 */
[----:B------:R-:W-:Y:S01]  /*8850*/  USHF.L.U32 UR8, UR7, UR5, URZ ;  /* 0x0000000507087299 */ /* 0x000fe2000800063f */
[----:B------:R-:W-:Y:S01]  /*8860*/  BSSY B0, `(.L_x_175) ;  /* 0x00000c7000007945 */ /* 0x000fe20003800000 */
[----:B------:R-:W-:Y:S01]  /*8870*/  UMOV UR9, 0x1 ;  /* 0x0000000100097882 */ /* 0x000fe20000000000 */
[----:B------:R-:W-:Y:S01]  /*8880*/  ULDC UR7, c[0x0][0x10] ;  /* 0x0000040000077ab9 */ /* 0x000fe20000000800 */
[----:B------:R-:W1:Y:S01]  /*8890*/  S2UR UR10, SR_CgaCtaId ;  /* 0x00000000000a79c3 */ /* 0x000e620000008800 */
[----:B------:R-:W-:Y:S01]  /*88a0*/  UIMAD.WIDE.U32 UR6, UR6, UR7, URZ ;  /* 0x00000007060672a5 */ /* 0x000fe2000f8e003f */
[----:B------:R-:W-:Y:S01]  /*88b0*/  IMAD.MOV.U32 R14, RZ, RZ, 0x1 ;  /* 0x00000001ff0e7424 */ /* 0x000fe200078e00ff */
[----:B------:R-:W-:Y:S01]  /*88c0*/  USHF.L.U32 UR18, UR9, UR5, URZ ;  /* 0x0000000509127299 */ /* 0x000fe2000800063f */
[----:B------:R-:W-:Y:S01]  /*88d0*/  LOP3.LUT R15, R4, 0x2, RZ, 0xfc, !PT ;  /* 0x00000002040f7812 */ /* 0x000fe200078efcff */
[----:B------:R-:W-:Y:S01]  /*88e0*/  IMAD.MOV.U32 R17, RZ, RZ, RZ ;  /* 0x000000ffff117224 */ /* 0x000fe200078e00ff */
[----:B------:R-:W-:Y:S01]  /*88f0*/  ULDC UR5, c[0x0][0x14] ;  /* 0x0000050000057ab9 */ /* 0x000fe20000000800 */
[----:B------:R-:W-:Y:S01]  /*8900*/  ULDC UR4, c[0x0][0x600] ;  /* 0x0001800000047ab9 */ /* 0x000fe20000000800 */
[----:B------:R-:W-:-:S02]  /*8910*/  UIMAD.WIDE.U32 UR22, UR6, UR5, URZ ;  /* 0x00000005061672a5 */ /* 0x000fc4000f8e003f */
[----:B------:R-:W-:Y:S02]  /*8920*/  UIMAD UR13, UR7, UR5, URZ ;  /* 0x00000005070d72a4 */ /* 0x000fe4000f8e023f */
[----:B------:R-:W-:Y:S02]  /*8930*/  UIADD3 UR4, UR4, -0x1, URZ ;  /* 0xffffffff04047890 */ /* 0x000fe4000fffe03f */
[----:B------:R-:W-:Y:S01]  /*8940*/  ULOP3.LUT UR17, URZ, UR8, URZ, 0x33, !UPT ;  /* 0x000000083f117292 */ /* 0x000fe2000f8e333f */
[----:B0-----:R-:W-:Y:S01]  /*8950*/  VIADD R5, R5, 0x7f ;  /* 0x0000007f05057836 */ /* 0x001fe20000000000 */
[----:B------:R-:W-:Y:S01]  /*8960*/  UIADD3 UR13, UR23, UR13, URZ ;  /* 0x0000000d170d7290 */ /* 0x000fe2000fffe03f */
[----:B------:R-:W-:-:S03]  /*8970*/  ULDC.64 UR24, c[0x0][0x198] ;  /* 0x0000660000187ab9 */ /* 0x000fc60000000a00 */
[----:B------:R-:W-:Y:S01]  /*8980*/  SHF.R.S32.HI R6, RZ, 0x1f, R5 ;  /* 0x0000001fff067819 */ /* 0x000fe20000011405 */
[----:B-1----:R-:W-:-:S03]  /*8990*/  IMAD.U32 R11, RZ, RZ, UR10 ;  /* 0x0000000aff0b7e24 */ /* 0x002fc6000f8e00ff */
[----:B------:R-:W-:Y:S01]  /*89a0*/  LEA.HI R6, R6, R5, RZ, 0x7 ;  /* 0x0000000506067211 */ /* 0x000fe200078f38ff */
[----:B------:R-:W-:-:S03]  /*89b0*/  IMAD.MOV.U32 R5, RZ, RZ, 0x1 ;  /* 0x00000001ff057424 */ /* 0x000fc600078e00ff */
[----:B------:R-:W-:-:S05]  /*89c0*/  SHF.R.S32.HI R10, RZ, 0x7, R6 ;  /* 0x00000007ff0a7819 */ /* 0x000fca0000011406 */
[----:B------:R-:W-:-:S07]  /*89d0*/  VIADD R12, R10, 0x1 ;  /* 0x000000010a0c7836 */ /* 0x000fce0000000000 */
.L_x_186:
[----:B------:R-:W-:-:S03]  /*89e0*/  UMOV UR5, 0xffffffff ;  /* 0xffffffff00057882 */ /* 0x000fc60000000000 */
[----:B------:R-:W-:Y:S05]  /*89f0*/  BRA.DIV UR5, `(.L_x_176) ;  /* 0x0000000e05847947 */ /* 0x000fea000b800000 */
[----:B------:R-:W-:-:S13]  /*8a00*/  ELECT P0, URZ, PT ;  /* 0x00000000003f782f */ /* 0x000fda0003800000 */
.L_x_196:
[----:B------:R-:W0:Y:S01]  /*8a10*/  LDC R6, c[0x0][0x28c] ;  /* 0x0000a300ff067b82 */ /* 0x000e220000000800 */
[----:B------:R-:W-:Y:S01]  /*8a20*/  BSSY B1, `(.L_x_177) ;  /* 0x000003a000017945 */ /* 0x000fe20003800000 */
[----:B0-----:R-:W-:-:S13]  /*8a30*/  ISETP.LT.OR P0, PT, R6, 0x1, !P0 ;  /* 0x000000010600780c */ /* 0x001fda0004701670 */
[----:B------:R-:W-:Y:S05]  /*8a40*/  @P0 BRA `(.L_x_178) ;  /* 0x0000000000dc0947 */ /* 0x000fea0003800000 */
[----:B------:R-:W-:Y:S02]  /*8a50*/  IMAD R18, R18, 0x2, R11 ;  /* 0x0000000212127824 */ /* 0x000fe400078e020b */
[----:B------:R-:W-:Y:S02]  /*8a60*/  IMAD.SHL.U32 R20, R7, 0x40, RZ ;  /* 0x0000004007147824 */ /* 0x000fe400078e00ff */
[----:B------:R-:W-:Y:S02]  /*8a70*/  IMAD.MOV.U32 R22, RZ, RZ, RZ ;  /* 0x000000ffff167224 */ /* 0x000fe400078e00ff */
[----:B------:R-:W-:Y:S02]  /*8a80*/  IMAD.MOV.U32 R6, RZ, RZ, R12 ;  /* 0x000000ffff067224 */ /* 0x000fe400078e000c */
[----:B------:R-:W-:Y:S02]  /*8a90*/  IMAD.MOV.U32 R7, RZ, RZ, R5 ;  /* 0x000000ffff077224 */ /* 0x000fe400078e0005 */
[----:B------:R-:W-:-:S02]  /*8aa0*/  IMAD.MOV.U32 R8, RZ, RZ, R17 ;  /* 0x000000ffff087224 */ /* 0x000fc400078e0011 */
[----:B------:R-:W-:-:S07]  /*8ab0*/  IMAD.SHL.U32 R19, R18, 0x80, RZ ;  /* 0x0000008012137824 */ /* 0x000fce00078e00ff */
.L_x_181:
[----:B------:R-:W0:Y:S01]  /*8ac0*/  S2UR UR5, SR_CgaCtaId ;  /* 0x00000000000579c3 */ /* 0x000e220000008800 */
[----:B------:R-:W-:Y:S02]  /*8ad0*/  MOV R18, 0x400 ;  /* 0x0000040000127802 */ /* 0x000fe40000000f00 */
[----:B------:R-:W-:Y:S02]  /*8ae0*/  SHF.L.U32 R9, R7, 0x1f, RZ ;  /* 0x0000001f07097819 */ /* 0x000fe400000006ff */
[----:B------:R-:W-:-:S13]  /*8af0*/  LOP3.LUT P1, RZ, R0, 0x7f, RZ, 0xc0, !PT ;  /* 0x0000007f00ff7812 */ /* 0x000fda000782c0ff */
[----:B------:R-:W1:Y:S01]  /*8b00*/  @!P1 LDC R13, c[0x0][0x500] ;  /* 0x00014000ff0d9b82 */ /* 0x000e620000000800 */
[----:B0-----:R-:W-:-:S05]  /*8b10*/  IMAD.U32 R11, RZ, RZ, UR5 ;  /* 0x00000005ff0b7e24 */ /* 0x001fca000f8e00ff */
[----:B------:R-:W-:-:S05]  /*8b20*/  LEA R21, R11, R18, 0x18 ;  /* 0x000000120b157211 */ /* 0x000fca00078ec0ff */
[----:B------:R-:W-:-:S04]  /*8b30*/  IMAD R18, R8, 0x8, R21 ;  /* 0x0000000808127824 */ /* 0x000fc800078e0215 */
[----:B------:R-:W0:Y:S02]  /*8b40*/  SYNCS.PHASECHK.TRANS64.TRYWAIT P0, [R18+URZ+0x18], R9 ;  /* 0x00001809120075a7 */ /* 0x000e24000800017f */
[----:B01----:R-:W-:Y:S05]  /*8b50*/  @!P0 BRA `(.L_x_179) ;  /* 0x0000000c004c8947 */ /* 0x003fea0003800000 */
.L_x_197:
[----:B0-----:R-:W-:Y:S01]  /*8b60*/  PRMT R9, R15, 0x9910, RZ ;  /* 0x000099100f097816 */ /* 0x001fe200000000ff */
[----:B------:R0:W-:Y:S03]  /*8b70*/  @!P1 SYNCS.ARRIVE.TRANS64 RZ, [R18+URZ], R13 ;  /* 0x0000000d12ff99a7 */ /* 0x0001e6000800003f */
[----:B------:R-:W-:-:S13]  /*8b80*/  ISETP.NE.AND P0, PT, R9, 0x2, PT ;  /* 0x000000020900780c */ /* 0x000fda0003f05270 */
[----:B0-----:R-:W-:Y:S05]  /*8b90*/  @P0 BRA `(.L_x_180) ;  /* 0x0000000000040947 */ /* 0x001fea0003800000 */
[----:B------:R-:W-:Y:S01]  /*8ba0*/  BPT.TRAP 0x1 ;  /* 0x000000040000795c */ /* 0x000fe20000300000 */
.L_x_180:
[----:B------:R-:W-:Y:S01]  /*8bb0*/  IMAD R9, R8, 0x2, R11 ;  /* 0x0000000208097824 */ /* 0x000fe200078e020b */
[----:B------:R-:W-:Y:S01]  /*8bc0*/  R2UR UR9, R18 ;  /* 0x00000000120972ca */ /* 0x000fe200000e0000 */
[----:B------:R-:W-:Y:S01]  /*8bd0*/  VIADD R6, R6, 0xffffffff ;  /* 0xffffffff06067836 */ /* 0x000fe20000000000 */
[----:B------:R-:W-:Y:S01]  /*8be0*/  UIADD3 UR6, UP0, UR24, 0xf0, URZ ;  /* 0x000000f018067890 */ /* 0x000fe2000ff1e03f */
[--C-:B------:R-:W-:Y:S01]  /*8bf0*/  IMAD.U32 R9, R9, 0x4000, R21.reuse ;  /* 0x0000400009097824 */ /* 0x100fe200078e0015 */
[----:B------:R-:W-:Y:S01]  /*8c00*/  R2UR UR11, R19 ;  /* 0x00000000130b72ca */ /* 0x000fe200000e0000 */
[----:B------:R-:W-:Y:S01]  /*8c10*/  IMAD R21, R8, 0x2000, R21 ;  /* 0x0000200008157824 */ /* 0x000fe200078e0215 */
[----:B------:R-:W-:Y:S01]  /*8c20*/  R2UR UR10, R22 ;  /* 0x00000000160a72ca */ /* 0x000fe200000e0000 */
[----:B------:R-:W-:Y:S01]  /*8c30*/  UIADD3 UR26, UP1, UR24, 0x1f0, URZ ;  /* 0x000001f0181a7890 */ /* 0x000fe2000ff3e03f */
[----:B------:R-:W-:Y:S01]  /*8c40*/  R2UR UR5, R9 ;  /* 0x00000000090572ca */ /* 0x000fe200000e0000 */
[----:B------:R-:W-:Y:S01]  /*8c50*/  UIADD3.X UR7, URZ, UR25, URZ, UP0, !UPT ;  /* 0x000000193f077290 */ /* 0x000fe200087fe43f */
[----:B------:R-:W-:Y:S01]  /*8c60*/  R2UR UR8, R21 ;  /* 0x00000000150872ca */ /* 0x000fe200000e0000 */
[----:B------:R-:W-:Y:S01]  /*8c70*/  VIADD R8, R8, 0x1 ;  /* 0x0000000108087836 */ /* 0x000fe20000000000 */
[----:B------:R-:W-:Y:S01]  /*8c80*/  R2UR UR12, R16 ;  /* 0x00000000100c72ca */ /* 0x000fe200000e0000 */
[----:B------:R-:W-:Y:S01]  /*8c90*/  UIADD3.X UR27, URZ, UR25, URZ, UP1, !UPT ;  /* 0x000000193f1b7290 */ /* 0x000fe20008ffe43f */
[----:B------:R-:W-:Y:S01]  /*8ca0*/  R2UR UR19, R20 ;  /* 0x00000000141372ca */ /* 0x000fe200000e0000 */
[----:B------:R-:W-:Y:S01]  /*8cb0*/  UMOV UR20, 0x30000 ;  /* 0x0003000000147882 */ /* 0x000fe20000000000 */
[----:B------:R-:W-:Y:S01]  /*8cc0*/  ISETP.GT.AND P1, PT, R6, 0x1, PT ;  /* 0x000000010600780c */ /* 0x000fe20003f24270 */
[----:B------:R-:W-:Y:S01]  /*8cd0*/  UMOV UR14, 0x0 ;  /* 0x00000000000e7882 */ /* 0x000fe20000000000 */
[----:B------:R-:W-:Y:S01]  /*8ce0*/  UMOV UR15, 0x10000000 ;  /* 0x10000000000f7882 */ /* 0x000fe20000000000 */
[----:B------:R-:W-:Y:S01]  /*8cf0*/  ISETP.NE.AND P0, PT, R8, 0x3, PT ;  /* 0x000000030800780c */ /* 0x000fe20003f05270 */
[----:B------:R-:W-:Y:S01]  /*8d00*/  VIADD R22, R22, 0x80 ;  /* 0x0000008016167836 */ /* 0x000fe20000000000 */
[----:B------:R-:W-:-:S02]  /*8d10*/  UIADD3 UR5, UR5, 0x100, URZ ;  /* 0x0000010005057890 */ /* 0x000fc4000fffe03f */
[----:B------:R-:W-:Y:S01]  /*8d20*/  UIADD3 UR16, UR8, 0x18100, URZ ;  /* 0x0001810008107890 */ /* 0x000fe2000fffe03f */
[----:B------:R-:W-:Y:S02]  /*8d30*/  SEL R18, RZ, 0x1, P0 ;  /* 0x00000001ff127807 */ /* 0x000fe40000000000 */
[----:B------:R-:W-:Y:S02]  /*8d40*/  SEL R8, R8, RZ, P0 ;  /* 0x000000ff08087207 */ /* 0x000fe40000000000 */
[----:B------:R-:W-:Y:S01]  /*8d50*/  UMOV UR8, UR5 ;  /* 0x0000000500087c82 */ /* 0x000fe20008000000 */
[----:B------:R-:W-:Y:S01]  /*8d60*/  LOP3.LUT R7, R7, R18, RZ, 0x3c, !PT ;  /* 0x0000001207077212 */ /* 0x000fe200078e3cff */
[----:B------:R0:W-:Y:S02]  /*8d70*/  UTMALDG.3D.MULTICAST [UR8], [UR6], UR20, desc[UR14] ;  /* 0x00000e08060073b4 */ /* 0x0001e40008011814 */
[----:B0-----:R-:W-:Y:S01]  /*8d80*/  UMOV UR8, UR16 ;  /* 0x0000001000087c82 */ /* 0x001fe20008000000 */
[----:B------:R-:W-:-:S02]  /*8d90*/  UMOV UR11, UR19 ;  /* 0x00000013000b7c82 */ /* 0x000fc40008000000 */
[----:B------:R0:W-:Y:S02]  /*8da0*/  UTMALDG.3D [UR8], [UR26], desc[UR14] ;  /* 0x00000e081a0075b4 */ /* 0x0001e40008011000 */
[----:B0-----:R-:W-:Y:S05]  /*8db0*/  @P1 BRA `(.L_x_181) ;  /* 0xfffffffc00401947 */ /* 0x001fea000383ffff */
.L_x_178:
[----:B------:R-:W-:Y:S05]  /*8dc0*/  BSYNC B1 ;  /* 0x0000000000017941 */ /* 0x000fea0003800000 */
.L_x_177:
[----:B------:R-:W-:Y:S01]  /*8dd0*/  LOP3.LUT P1, RZ, R14, 0xff, RZ, 0xc0, !PT ;  /* 0x000000ff0eff7812 */ /* 0x000fe2000782c0ff */
[C---:B------:R-:W-:Y:S01]  /*8de0*/  IMAD.IADD R17, R10.reuse, 0x1, R17 ;  /* 0x000000010a117824 */ /* 0x040fe200078e0211 */
[----:B------:R-:W-:Y:S01]  /*8df0*/  ULDC.64 UR6, c[0x0][0x650] ;  /* 0x0001940000067ab9 */ /* 0x000fe20000000a00 */
[C---:B------:R-:W-:Y:S01]  /*8e00*/  ISETP.GE.U32.AND P2, PT, R10.reuse, 0x3, PT ;  /* 0x000000030a00780c */ /* 0x040fe20003f46070 */
[----:B------:R-:W-:Y:S01]  /*8e10*/  BSSY B1, `(.L_x_182) ;  /* 0x0000069000017945 */ /* 0x000fe20003800000 */
[----:B------:R-:W-:Y:S01]  /*8e20*/  IMAD.MOV.U32 R18, RZ, RZ, -0x1 ;  /* 0xffffffffff127424 */ /* 0x000fe200078e00ff */
[----:B------:R-:W-:Y:S01]  /*8e30*/  ISETP.GT.U32.AND P0, PT, R17, 0x2, PT ;  /* 0x000000021100780c */ /* 0x000fe20003f04070 */
[----:B------:R-:W-:Y:S01]  /*8e40*/  IMAD.MOV.U32 R16, RZ, RZ, -0x1 ;  /* 0xffffffffff107424 */ /* 0x000fe200078e00ff */
[----:B------:R-:W-:Y:S02]  /*8e50*/  PRMT R14, RZ, 0x7610, R14 ;  /* 0x00007610ff0e7816 */ /* 0x000fe4000000000e */
[----:B------:R-:W-:-:S03]  /*8e60*/  ISETP.LT.U32.AND P0, PT, R10, 0x3, P0 ;  /* 0x000000030a00780c */ /* 0x000fc60000701070 */
[----:B------:R-:W0:Y:S01]  /*8e70*/  @P1 S2R R11, SR_CgaCtaId ;  /* 0x00000000000b1919 */ /* 0x000e220000008800 */
[----:B------:R-:W-:-:S04]  /*8e80*/  @P1 MOV R6, 0x400 ;  /* 0x0000040000061802 */ /* 0x000fc80000000f00 */
[----:B0-----:R-:W-:Y:S01]  /*8e90*/  @P1 LEA R8, R11, R6, 0x18 ;  /* 0x000000060b081211 */ /* 0x001fe200078ec0ff */
[----:B------:R-:W-:Y:S01]  /*8ea0*/  IMAD.WIDE.U32 R6, R17, -0x55555555, RZ ;  /* 0xaaaaaaab11067825 */ /* 0x000fe200078e00ff */
[----:B------:R-:W-:Y:S02]  /*8eb0*/  SEL R6, RZ, 0x1, !P0 ;  /* 0x00000001ff067807 */ /* 0x000fe40004000000 */
[----:B------:R0:W-:Y:S01]  /*8ec0*/  @P1 SYNCS.ARRIVE.TRANS64.A1T0 RZ, [R8+URZ+0x48], RZ ;  /* 0x000048ff08ff19a7 */ /* 0x0001e2000810003f */
[----:B------:R-:W-:Y:S02]  /*8ed0*/  IADD3 R2, P1, R2, UR22, RZ ;  /* 0x0000001602027c10 */ /* 0x000fe4000ff3e0ff */
[----:B------:R-:W-:Y:S02]  /*8ee0*/  LOP3.LUT R5, R5, R6, RZ, 0x3c, !PT ;  /* 0x0000000605057212 */ /* 0x000fe400078e3cff */
[----:B------:R-:W-:Y:S02]  /*8ef0*/  IADD3.X R3, R3, UR13, RZ, P1, !PT ;  /* 0x0000000d03037c10 */ /* 0x000fe40008ffe4ff */
[----:B------:R-:W-:-:S02]  /*8f00*/  ISETP.GE.U32.AND P0, PT, R2, UR6, PT ;  /* 0x0000000602007c0c */ /* 0x000fc4000bf06070 */
[----:B0-----:R-:W-:Y:S01]  /*8f10*/  SHF.R.U32.HI R8, RZ, 0x1, R7 ;  /* 0x00000001ff087819 */ /* 0x001fe20000011607 */
[----:B------:R-:W-:Y:S01]  /*8f20*/  IMAD.MOV.U32 R7, RZ, RZ, -0x1 ;  /* 0xffffffffff077424 */ /* 0x000fe200078e00ff */
[----:B------:R-:W-:Y:S02]  /*8f30*/  ISETP.GE.U32.AND.EX P0, PT, R3, UR7, PT, P0 ;  /* 0x0000000703007c0c */ /* 0x000fe4000bf06100 */
[----:B------:R-:W-:Y:S01]  /*8f40*/  @P2 LOP3.LUT R5, R5, 0x1, R8, 0x78, !PT ;  /* 0x0000000105052812 */ /* 0x000fe200078e7808 */
[----:B------:R-:W-:Y:S01]  /*8f50*/  IMAD R17, R8, -0x3, R17 ;  /* 0xfffffffd08117824 */ /* 0x000fe200078e0211 */
[----:B------:R-:W-:-:S09]  /*8f60*/  PRMT R6, RZ, 0x7610, R6 ;  /* 0x00007610ff067816 */ /* 0x000fd20000000006 */
[----:B------:R-:W-:Y:S05]  /*8f70*/  @P0 BRA `(.L_x_183) ;  /* 0x0000000400480947 */ /* 0x000fea0003800000 */
[----:B------:R-:W0:Y:S01]  /*8f80*/  S2R R18, SR_CTAID.X ;  /* 0x0000000000127919 */ /* 0x000e220000002500 */
[----:B------:R-:W-:Y:S01]  /*8f90*/  ULDC.64 UR6, c[0x0][0x628] ;  /* 0x00018a0000067ab9 */ /* 0x000fe20000000a00 */
[----:B------:R-:W1:Y:S01]  /*8fa0*/  LDC R19, c[0x0][0x144] ;  /* 0x00005100ff137b82 */ /* 0x000e620000000800 */
[----:B------:R-:W-:Y:S01]  /*8fb0*/  ISETP.NE.U32.AND P0, PT, RZ, UR6, PT ;  /* 0x00000006ff007c0c */ /* 0x000fe2000bf05070 */
[----:B------:R-:W2:Y:S01]  /*8fc0*/  S2R R13, SR_CTAID.Y ;  /* 0x00000000000d7919 */ /* 0x000ea20000002600 */
[----:B------:R-:W-:Y:S01]  /*8fd0*/  ULDC UR8, c[0x0][0x630] ;  /* 0x00018c0000087ab9 */ /* 0x000fe20000000800 */
[----:B------:R-:W-:Y:S01]  /*8fe0*/  ULDC UR9, c[0x0][0x150] ;  /* 0x0000540000097ab9 */ /* 0x000fe20000000800 */
[----:B------:R-:W-:Y:S01]  /*8ff0*/  ISETP.NE.AND.EX P0, PT, RZ, UR7, PT, P0 ;  /* 0x00000007ff007c0c */ /* 0x000fe2000bf05300 */
[----:B------:R-:W-:Y:S02]  /*9000*/  IMAD.MOV.U32 R6, RZ, RZ, R2 ;  /* 0x000000ffff067224 */ /* 0x000fe400078e0002 */
[----:B------:R-:W-:Y:S01]  /*9010*/  IMAD.MOV.U32 R7, RZ, RZ, R3 ;  /* 0x000000ffff077224 */ /* 0x000fe200078e0003 */
[----:B0-----:R-:W-:-:S09]  /*9020*/  I2FP.F32.U32 R20, R18 ;  /* 0x0000001200147245 */ /* 0x001fd20000201000 */
[----:B------:R-:W-:Y:S05]  /*9030*/  @!P0 BRA `(.L_x_184) ;  /* 0x0000000000288947 */ /* 0x000fea0003800000 */
[----:B------:R-:W-:Y:S02]  /*9040*/  ULDC UR5, c[0x0][0x634] ;  /* 0x00018d0000057ab9 */ /* 0x000fe40000000800 */
[----:B------:R-:W-:-:S05]  /*9050*/  IADD3 R7, P0, R2, UR5, RZ ;  /* 0x0000000502077c10 */ /* 0x000fca000ff1e0ff */
[----:B------:R-:W-:-:S04]  /*9060*/  IMAD.X R21, RZ, RZ, R3, P0 ;  /* 0x000000ffff157224 */ /* 0x000fc800000e0603 */
[----:B------:R-:W-:-:S04]  /*9070*/  IMAD.WIDE.U32 R8, R21, UR6, RZ ;  /* 0x0000000615087c25 */ /* 0x000fc8000f8e00ff */
[----:B------:R-:W-:-:S04]  /*9080*/  IMAD.WIDE.U32 R8, P0, R7, UR7, R8 ;  /* 0x0000000707087c25 */ /* 0x000fc8000f800008 */
[----:B------:R-:W-:-:S04]  /*9090*/  IMAD.WIDE.U32 R6, R7, UR6, RZ ;  /* 0x0000000607067c25 */ /* 0x000fc8000f8e00ff */
[----:B------:R-:W-:Y:S01]  /*90a0*/  IMAD.MOV.U32 R6, RZ, RZ, R9 ;  /* 0x000000ffff067224 */ /* 0x000fe200078e0009 */
[----:B------:R-:W-:Y:S01]  /*90b0*/  IADD3 RZ, P1, R7, R8, RZ ;  /* 0x0000000807ff7210 */ /* 0x000fe20007f3e0ff */
[----:B------:R-:W-:-:S04]  /*90c0*/  IMAD.X R7, RZ, RZ, RZ, P0 ;  /* 0x000000ffff077224 */ /* 0x000fc800000e06ff */
[----:B------:R-:W-:-:S08]  /*90d0*/  IMAD.WIDE.U32.X R6, R21, UR7, R6, P1 ;  /* 0x0000000715067c25 */ /* 0x000fd000088e0406 */
.L_x_184:
[----:B------:R-:W-:Y:S01]  /*90e0*/  FMUL R20, R20, UR9 ;  /* 0x0000000914147c20 */ /* 0x000fe20008400000 */
[--C-:B------:R-:W-:Y:S01]  /*90f0*/  SHF.R.U64 R16, R6, UR8, R7.reuse ;  /* 0x0000000806107c19 */ /* 0x100fe20008001207 */
[----:B------:R-:W-:Y:S01]  /*9100*/  ULDC.64 UR6, c[0x0][0x620] ;  /* 0x0001880000067ab9 */ /* 0x000fe20000000a00 */
[----:B------:R-:W-:Y:S01]  /*9110*/  SHF.R.U32.HI R6, RZ, UR8, R7 ;  /* 0x00000008ff067c19 */ /* 0x000fe20008011607 */
[----:B------:R-:W-:Y:S01]  /*9120*/  ULDC.64 UR8, c[0x0][0x640] ;  /* 0x0001900000087ab9 */ /* 0x000fe20000000a00 */
[----:B------:R-:W-:Y:S01]  /*9130*/  IADD3 R7, P0, RZ, -R16, RZ ;  /* 0x80000010ff077210 */ /* 0x000fe20007f1e0ff */
[----:B------:R-:W0:Y:S01]  /*9140*/  F2I.U32.TRUNC.NTZ R20, R20 ;  /* 0x0000001400147305 */ /* 0x000e22000020f000 */
[----:B------:R-:W3:Y:S01]  /*9150*/  LDC R22, c[0x0][0x148] ;  /* 0x00005200ff167b82 */ /* 0x000ee20000000800 */
[----:B------:R-:W-:Y:S02]  /*9160*/  ULDC UR5, c[0x0][0x618] ;  /* 0x0001860000057ab9 */ /* 0x000fe40000000800 */
[----:B------:R-:W-:Y:S01]  /*9170*/  IMAD.X R6, RZ, RZ, ~R6, P0 ;  /* 0x000000ffff067224 */ /* 0x000fe200000e0e06 */
[----:B------:R-:W-:-:S03]  /*9180*/  ISETP.NE.U32.AND P0, PT, RZ, UR8, PT ;  /* 0x00000008ff007c0c */ /* 0x000fc6000bf05070 */
[----:B------:R-:W-:Y:S01]  /*9190*/  IMAD R6, R6, UR6, RZ ;  /* 0x0000000606067c24 */ /* 0x000fe2000f8e02ff */
[----:B------:R-:W-:-:S03]  /*91a0*/  ISETP.NE.AND.EX P0, PT, RZ, UR9, PT, P0 ;  /* 0x00000009ff007c0c */ /* 0x000fc6000bf05300 */
[C---:B------:R-:W-:Y:S02]  /*91b0*/  IMAD R9, R7.reuse, UR7, R6 ;  /* 0x0000000707097c24 */ /* 0x040fe4000f8e0206 */
[----:B------:R-:W-:Y:S01]  /*91c0*/  IMAD.WIDE.U32 R6, R7, UR6, R2 ;  /* 0x0000000607067c25 */ /* 0x000fe2000f8e0002 */
[----:B------:R-:W-:-:S03]  /*91d0*/  ULDC UR6, c[0x0][0x154] ;  /* 0x0000550000067ab9 */ /* 0x000fc60000000800 */
[----:B0-----:R-:W-:Y:S02]  /*91e0*/  IMAD.MOV R8, RZ, RZ, -R20 ;  /* 0x000000ffff087224 */ /* 0x001fe400078e0a14 */
[----:B------:R-:W-:Y:S02]  /*91f0*/  IMAD.IADD R7, R7, 0x1, R9 ;  /* 0x0000000107077824 */ /* 0x000fe400078e0209 */
[----:B-1----:R-:W-:Y:S01]  /*9200*/  IMAD R18, R19, R8, R18 ;  /* 0x0000000813127224 */ /* 0x002fe200078e0212 */
[----:B--2---:R-:W-:Y:S02]  /*9210*/  I2FP.F32.U32 R8, R13 ;  /* 0x0000000d00087245 */ /* 0x004fe40000201000 */
[--C-:B------:R-:W-:Y:S02]  /*9220*/  SHF.R.U64 R19, R6, UR5, R7.reuse ;  /* 0x0000000506137c19 */ /* 0x100fe40008001207 */
[----:B------:R-:W-:Y:S01]  /*9230*/  SHF.R.U32.HI R6, RZ, UR5, R7 ;  /* 0x00000005ff067c19 */ /* 0x000fe20008011607 */
[----:B------:R-:W-:Y:S01]  /*9240*/  FMUL R8, R8, UR6 ;  /* 0x0000000608087c20 */ /* 0x000fe20008400000 */
[----:B------:R-:W-:-:S02]  /*9250*/  ULDC UR5, c[0x0][0x608] ;  /* 0x0001820000057ab9 */ /* 0x000fc40000000800 */
[--C-:B------:R-:W-:Y:S01]  /*9260*/  SHF.R.U64 R21, R19, UR5, R6.reuse ;  /* 0x0000000513157c19 */ /* 0x100fe20008001206 */
[----:B------:R0:W1:Y:S01]  /*9270*/  F2I.U32.TRUNC.NTZ R24, R8 ;  /* 0x0000000800187305 */ /* 0x000062000020f000 */
[----:B------:R-:W-:Y:S01]  /*9280*/  SHF.R.U32.HI R6, RZ, UR5, R6 ;  /* 0x00000005ff067c19 */ /* 0x000fe20008011606 */
[----:B------:R-:W-:-:S03]  /*9290*/  ULDC UR5, c[0x0][0x658] ;  /* 0x0001960000057ab9 */ /* 0x000fc60000000800 */
[--C-:B------:R-:W-:Y:S02]  /*92a0*/  SHF.R.U64 R20, R21, UR5, R6.reuse ;  /* 0x0000000515147c19 */ /* 0x100fe40008001206 */
[----:B------:R-:W-:-:S03]  /*92b0*/  SHF.R.U32.HI R23, RZ, UR5, R6 ;  /* 0x00000005ff177c19 */ /* 0x000fc60008011606 */
[----:B------:R-:W-:Y:S02]  /*92c0*/  IMAD.MOV.U32 R6, RZ, RZ, R20 ;  /* 0x000000ffff067224 */ /* 0x000fe400078e0014 */
[----:B------:R-:W-:Y:S01]  /*92d0*/  IMAD.MOV.U32 R7, RZ, RZ, R23 ;  /* 0x000000ffff077224 */ /* 0x000fe200078e0017 */
[----:B0-----:R-:W-:Y:S06]  /*92e0*/  @!P0 BRA `(.L_x_185) ;  /* 0x0000000000288947 */ /* 0x001fec0003800000 */
        /* <DEDUP_REMOVED lines=10> */
.L_x_185:
[----:B------:R-:W-:Y:S01]  /*9390*/  ULDC UR5, c[0x0][0x648] ;  /* 0x0001920000057ab9 */ /* 0x000fe20000000800 */
[----:B------:R-:W-:Y:S01]  /*93a0*/  LOP3.LUT R21, R21, UR17, RZ, 0xc0, !PT ;  /* 0x0000001115157c12 */ /* 0x000fe2000f8ec0ff */
[----:B-1----:R-:W-:Y:S01]  /*93b0*/  IMAD.MOV R24, RZ, RZ, -R24 ;  /* 0x000000ffff187224 */ /* 0x002fe200078e0a18 */
[----:B------:R-:W-:Y:S01]  /*93c0*/  SHF.R.U64 R6, R6, UR5, R7 ;  /* 0x0000000506067c19 */ /* 0x000fe20008001207 */
[----:B------:R-:W-:Y:S01]  /*93d0*/  ULDC UR5, c[0x0][0x638] ;  /* 0x00018e0000057ab9 */ /* 0x000fe20000000800 */
[----:B------:R-:W-:Y:S01]  /*93e0*/  LOP3.LUT R9, R19, UR4, RZ, 0xc0, !PT ;  /* 0x0000000413097c12 */ /* 0x000fe2000f8ec0ff */
[----:B---3--:R-:W-:Y:S01]  /*93f0*/  @P4 IMAD R18, R22, R24, R13 ;  /* 0x0000001816124224 */ /* 0x008fe200078e020d */
[----:B------:R-:W-:Y:S01]  /*9400*/  ULDC UR6, c[0x0][0x610] ;  /* 0x0001840000067ab9 */ /* 0x000fe20000000800 */
[----:B------:R-:W-:Y:S02]  /*9410*/  IMAD.MOV R7, RZ, RZ, -R6 ;  /* 0x000000ffff077224 */ /* 0x000fe400078e0a06 */
[----:B------:R-:W-:-:S02]  /*9420*/  IMAD R21, R6, UR18, R21 ;  /* 0x0000001206157c24 */ /* 0x000fc4000f8e0215 */
[----:B------:R-:W-:Y:S01]  /*9430*/  IMAD R20, R7, UR5, R20 ;  /* 0x0000000507147c24 */ /* 0x000fe2000f8e0214 */
[----:B------:R-:W-:Y:S01]  /*9440*/  ULDC UR5, c[0x0][0x600] ;  /* 0x0001800000057ab9 */ /* 0x000fe20000000800 */
[----:B------:R-:W-:Y:S02]  /*9450*/  IMAD R18, R21, UR6, R18 ;  /* 0x0000000615127c24 */ /* 0x000fe4000f8e0212 */
[----:B------:R-:W-:Y:S02]  /*9460*/  IMAD R9, R20, UR5, R9 ;  /* 0x0000000514097c24 */ /* 0x000fe4000f8e0209 */
[----:B------:R-:W-:-:S03]  /*9470*/  IMAD.MOV.U32 R6, RZ, RZ, 0x1 ;  /* 0x00000001ff067424 */ /* 0x000fc600078e00ff */
[----:B------:R-:W-:Y:S02]  /*9480*/  SEL R7, R9, R18, !P4 ;  /* 0x0000001209077207 */ /* 0x000fe40006000000 */
[----:B------:R-:W-:-:S07]  /*9490*/  SEL R18, R18, R9, !P4 ;  /* 0x0000000912127207 */ /* 0x000fce0006000000 */
.L_x_183:
[----:B------:R-:W-:Y:S05]  /*94a0*/  BSYNC B1 ;  /* 0x0000000000017941 */ /* 0x000fea0003800000 */
.L_x_182:
[----:B------:R-:W-:-:S13]  /*94b0*/  LOP3.LUT P0, RZ, R6, 0xff, RZ, 0xc0, !PT ;  /* 0x000000ff06ff7812 */ /* 0x000fda000780c0ff */
[----:B------:R-:W-:Y:S05]  /*94c0*/  @P0 BRA `(.L_x_186) ;  /* 0xfffffff400440947 */ /* 0x000fea000383ffff */
[----:B------:R-:W-:Y:S05]  /*94d0*/  BSYNC B0 ;  /* 0x0000000000007941 */ /* 0x000fea0003800000 */
.L_x_175:
[----:B------:R-:W-:-:S03]  /*94e0*/  UMOV UR5, 0xffffffff ;  /* 0xffffffff00057882 */ /* 0x000fc60000000000 */
[----:B------:R-:W-:Y:S05]  /*94f0*/  BRA.DIV UR5, `(.L_x_187) ;  /* 0x0000000205f87947 */ /* 0x000fea000b800000 */
[----:B------:R-:W-:-:S13]  /*9500*/  ELECT P0, URZ, PT ;  /* 0x00000000003f782f */ /* 0x000fda0003800000 */
.L_x_200:
[----:B------:R-:W-:Y:S04]  /*9510*/  BSSY B0, `(.L_x_188) ;  /* 0x0000022000007945 */ /* 0x000fe80003800000 */
[----:B------:R-:W-:Y:S05]  /*9520*/  @!P0 BRA `(.L_x_189) ;  /* 0x0000000000808947 */ /* 0x000fea0003800000 */
[----:B------:R-:W-:-:S04]  /*9530*/  LOP3.LUT R4, R4, 0x2, RZ, 0xfc, !PT ;  /* 0x0000000204047812 */ /* 0x000fc800078efcff */
[----:B------:R-:W-:-:S13]  /*9540*/  ISETP.NE.AND P0, PT, R4, 0x3, PT ;  /* 0x000000030400780c */ /* 0x000fda0003f05270 */
[----:B------:R-:W-:Y:S05]  /*9550*/  @!P0 BRA `(.L_x_190) ;  /* 0x0000000000048947 */ /* 0x000fea0003800000 */
[----:B------:R-:W-:Y:S01]  /*9560*/  BPT.TRAP 0x1 ;  /* 0x000000040000795c */ /* 0x000fe20000300000 */
.L_x_190:
[----:B------:R-:W0:Y:S01]  /*9570*/  S2R R3, SR_CgaCtaId ;  /* 0x0000000000037919 */ /* 0x000e220000008800 */
[----:B------:R-:W-:-:S04]  /*9580*/  MOV R0, 0x400 ;  /* 0x0000040000007802 */ /* 0x000fc80000000f00 */
[----:B0-----:R-:W-:Y:S02]  /*9590*/  LEA R0, R3, R0, 0x18 ;  /* 0x0000000003007211 */ /* 0x001fe400078ec0ff */
[----:B------:R-:W-:-:S03]  /*95a0*/  SHF.L.U32 R3, R5, 0x1f, RZ ;  /* 0x0000001f05037819 */ /* 0x000fc600000006ff */
[----:B------:R-:W-:-:S04]  /*95b0*/  VIADD R0, R0, 0x18 ;  /* 0x0000001800007836 */ /* 0x000fc80000000000 */
[C---:B------:R-:W-:Y:S02]  /*95c0*/  IMAD R4, R17.reuse, 0x8, R0 ;  /* 0x0000000811047824 */ /* 0x040fe400078e0200 */
[----:B------:R-:W-:Y:S02]  /*95d0*/  VIADD R17, R17, 0x1 ;  /* 0x0000000111117836 */ /* 0x000fe40000000000 */
[----:B------:R-:W0:Y:S03]  /*95e0*/  SYNCS.PHASECHK.TRANS64.TRYWAIT P0, [R4+URZ], R3 ;  /* 0x00000003040075a7 */ /* 0x000e26000800017f */
[----:B------:R-:W-:-:S04]  /*95f0*/  ISETP.NE.AND P1, PT, R17, 0x3, PT ;  /* 0x000000031100780c */ /* 0x000fc80003f25270 */
[----:B------:R-:W-:Y:S02]  /*9600*/  SEL R2, RZ, 0x1, P1 ;  /* 0x00000001ff027807 */ /* 0x000fe40000800000 */
[----:B------:R-:W-:Y:S02]  /*9610*/  SEL R17, R17, RZ, P1 ;  /* 0x000000ff11117207 */ /* 0x000fe40000800000 */
[----:B------:R-:W-:-:S03]  /*9620*/  LOP3.LUT R7, R5, R2, RZ, 0x3c, !PT ;  /* 0x0000000205077212 */ /* 0x000fc600078e3cff */
[----:B------:R-:W-:Y:S01]  /*9630*/  IMAD R6, R17, 0x8, R0 ;  /* 0x0000000811067824 */ /* 0x000fe200078e0200 */
[----:B------:R-:W-:Y:S01]  /*9640*/  SHF.L.U32 R5, R7, 0x1f, RZ ;  /* 0x0000001f07057819 */ /* 0x000fe200000006ff */
[----:B0-----:R-:W-:Y:S06]  /*9650*/  @!P0 BRA `(.L_x_191) ;  /* 0x0000000000c08947 */ /* 0x001fec0003800000 */
.L_x_201:
[----:B------:R-:W1:Y:S01]  /*9660*/  SYNCS.PHASECHK.TRANS64.TRYWAIT P0, [R6+URZ], R5 ;  /* 0x00000005060075a7 */ /* 0x000e62000800017f */
[----:B------:R-:W-:-:S05]  /*9670*/  VIADD R2, R17, 0x1 ;  /* 0x0000000111027836 */ /* 0x000fca0000000000 */
[----:B------:R-:W-:-:S04]  /*9680*/  ISETP.NE.AND P1, PT, R2, 0x3, PT ;  /* 0x000000030200780c */ /* 0x000fc80003f25270 */
[----:B0-----:R-:W-:Y:S02]  /*9690*/  SEL R4, RZ, 0x1, P1 ;  /* 0x00000001ff047807 */ /* 0x001fe40000800000 */
[----:B------:R-:W-:Y:S02]  /*96a0*/  SEL R3, R2, RZ, P1 ;  /* 0x000000ff02037207 */ /* 0x000fe40000800000 */
[----:B------:R-:W-:Y:S01]  /*96b0*/  LOP3.LUT R4, R7, R4, RZ, 0x3c, !PT ;  /* 0x0000000407047212 */ /* 0x000fe200078e3cff */
[----:B-1----:R-:W-:Y:S06]  /*96c0*/  @!P0 BRA `(.L_x_192) ;  /* 0x0000000000b88947 */ /* 0x002fec0003800000 */
.L_x_202:
[----:B------:R-:W-:Y:S01]  /*96d0*/  IMAD R3, R3, 0x8, R0 ;  /* 0x0000000803037824 */ /* 0x000fe200078e0200 */
[----:B------:R-:W-:-:S07]  /*96e0*/  SHF.L.U32 R0, R4, 0x1f, RZ ;  /* 0x0000001f04007819 */ /* 0x000fce00000006ff */
.L_x_193:
[----:B-1----:R1:W2:Y:S02]  /*96f0*/  SYNCS.PHASECHK.TRANS64.TRYWAIT P0, [R3+URZ], R0 ;  /* 0x00000000030075a7 */ /* 0x0022a4000800017f */
[----:B--2---:R-:W-:Y:S05]  /*9700*/  @!P0 NANOSLEEP.SYNCS 0x989680 ;  /* 0x009896800000895d */ /* 0x004fea0003900000 */
[----:B------:R-:W2:Y:S02]  /*9710*/  @!P0 SYNCS.PHASECHK.TRANS64 P0, [R3+URZ], R0 ;  /* 0x00000000030085a7 */ /* 0x000ea4000800007f */
[----:B--2---:R-:W-:Y:S05]  /*9720*/  @!P0 BRA `(.L_x_193) ;  /* 0xfffffffc00f08947 */ /* 0x004fea000383ffff */
.L_x_189:
[----:B------:R-:W-:Y:S05]  /*9730*/  BSYNC B0 ;  /* 0x0000000000007941 */ /* 0x000fea0003800000 */
.L_x_188:
[----:B------:R-:W-:Y:S05]  /*9740*/  EXIT ;  /* 0x000000000000794d */ /* 0x000fea0003800000 */
.L_x_21:
[----:B-1----:R-:W-:-:S04]  /*9750*/  IMAD.U32 R12, RZ, RZ, UR6 ;  /* 0x00000006ff0c7e24 */ /* 0x002fc8000f8e00ff */
[----:B------:R1:W4:Y:S03]  /*9760*/  SYNCS.PHASECHK.TRANS64.TRYWAIT P1, [R12+URZ], R11 ;  /* 0x0000000b0c0075a7 */ /* 0x000326000802017f */
[----:B----4-:R-:W-:Y:S05]  /*9770*/  @!P1 NANOSLEEP.SYNCS 0x989680 ;  /* 0x009896800000995d */ /* 0x010fea0003900000 */
[----:B------:R-:W4:Y:S02]  /*9780*/  @!P1 SYNCS.PHASECHK.TRANS64 P1, [R12+URZ], R11 ;  /* 0x0000000b0c0095a7 */ /* 0x000f24000802007f */
[----:B----4-:R-:W-:Y:S05]  /*9790*/  @!P1 BRA `(.L_x_21) ;  /* 0xfffffffc00ec9947 */ /* 0x010fea000383ffff */
[----:B------:R-:W-:Y:S05]  /*97a0*/  BRA `(.L_x_20) ;  /* 0xffffff7c00e87947 */ /* 0x000fea000383ffff */
.L_x_27:
[----:B-1----:R-:W-:-:S04]  /*97b0*/  IMAD.U32 R14, RZ, RZ, UR13 ;  /* 0x0000000dff0e7e24 */ /* 0x002fc8000f8e00ff */
[----:B------:R1:W4:Y:S03]  /*97c0*/  SYNCS.PHASECHK.TRANS64.TRYWAIT P1, [R14+URZ], R13 ;  /* 0x0000000d0e0075a7 */ /* 0x000326000802017f */
[----:B----4-:R-:W-:Y:S05]  /*97d0*/  @!P1 NANOSLEEP.SYNCS 0x989680 ;  /* 0x009896800000995d */ /* 0x010fea0003900000 */
[----:B------:R-:W4:Y:S02]  /*97e0*/  @!P1 SYNCS.PHASECHK.TRANS64 P1, [R14+URZ], R13 ;  /* 0x0000000d0e0095a7 */ /* 0x000f24000802007f */
[----:B----4-:R-:W-:Y:S05]  /*97f0*/  @!P1 BRA `(.L_x_27) ;  /* 0xfffffffc00ec9947 */ /* 0x010fea000383ffff */
[----:B------:R-:W-:Y:S05]  /*9800*/  BRA `(.L_x_26) ;  /* 0xffffff8800987947 */ /* 0x000fea000383ffff */
.L_x_176:
[----:B------:R-:W-:Y:S01]  /*9810*/  BSSY B1, `(.L_x_194) ;  /* 0x0000006000017945 */ /* 0x000fe20003800000 */
[----:B------:R-:W-:-:S07]  /*9820*/  IMAD.MOV.U32 R6, RZ, RZ, -0x1 ;  /* 0xffffffffff067424 */ /* 0x000fce00078e00ff */
[----:B------:R-:W-:Y:S05]  /*9830*/  WARPSYNC.COLLECTIVE R6, `(.L_x_195) ;  /* 0x00000000060c7348 */ /* 0x000fea0003c00000 */
[----:B------:R-:W-:Y:S02]  /*9840*/  ELECT P0, UR62, PT ;  /* 0x00000000003e782f */ /* 0x000fe40003800000 */
[----:B------:R-:W-:Y:S01]  /*9850*/  MOV R6, UR62 ;  /* 0x0000003e00067c02 */ /* 0x000fe20008000f00 */
[----:B------:R-:W-:Y:S10]  /*9860*/  ENDCOLLECTIVE ;  /* 0x000000000000791b */ /* 0x000ff40003800000 */
.L_x_195:
[----:B------:R-:W-:Y:S05]  /*9870*/  BSYNC B1 ;  /* 0x0000000000017941 */ /* 0x000fea0003800000 */
.L_x_194:
[----:B------:R-:W-:Y:S05]  /*9880*/  BRA `(.L_x_196) ;  /* 0xfffffff000607947 */ /* 0x000fea000383ffff */
.L_x_179:
[----:B0-----:R0:W1:Y:S02]  /*9890*/  SYNCS.PHASECHK.TRANS64.TRYWAIT P0, [R18+URZ+0x18], R9 ;  /* 0x00001809120075a7 */ /* 0x001064000800017f */
[----:B-1----:R-:W-:Y:S05]  /*98a0*/  @!P0 NANOSLEEP.SYNCS 0x989680 ;  /* 0x009896800000895d */ /* 0x002fea0003900000 */
[----:B------:R-:W1:Y:S02]  /*98b0*/  @!P0 SYNCS.PHASECHK.TRANS64 P0, [R18+URZ+0x18], R9 ;  /* 0x00001809120085a7 */ /* 0x000e64000800007f */
[----:B-1----:R-:W-:Y:S05]  /*98c0*/  @!P0 BRA `(.L_x_179) ;  /* 0xfffffffc00f08947 */ /* 0x002fea000383ffff */
[----:B------:R-:W-:Y:S05]  /*98d0*/  BRA `(.L_x_197) ;  /* 0xfffffff000a07947 */ /* 0x000fea000383ffff */
.L_x_187:
[----:B------:R-:W-:Y:S01]  /*98e0*/  BSSY B0, `(.L_x_198) ;  /* 0x0000006000007945 */ /* 0x000fe20003800000 */
[----:B------:R-:W-:-:S07]  /*98f0*/  IMAD.MOV.U32 R6, RZ, RZ, -0x1 ;  /* 0xffffffffff067424 */ /* 0x000fce00078e00ff */
[----:B------:R-:W-:Y:S05]  /*9900*/  WARPSYNC.COLLECTIVE R6, `(.L_x_199) ;  /* 0x00000000060c7348 */ /* 0x000fea0003c00000 */
[----:B------:R-:W-:Y:S02]  /*9910*/  ELECT P0, UR62, PT ;  /* 0x00000000003e782f */ /* 0x000fe40003800000 */
[----:B------:R-:W-:Y:S01]  /*9920*/  MOV R6, UR62 ;  /* 0x0000003e00067c02 */ /* 0x000fe20008000f00 */
[----:B------:R-:W-:Y:S10]  /*9930*/  ENDCOLLECTIVE ;  /* 0x000000000000791b */ /* 0x000ff40003800000 */
.L_x_199:
[----:B------:R-:W-:Y:S05]  /*9940*/  BSYNC B0 ;  /* 0x0000000000007941 */ /* 0x000fea0003800000 */
.L_x_198:
[----:B------:R-:W-:Y:S05]  /*9950*/  BRA `(.L_x_200) ;  /* 0xfffffff800ec7947 */ /* 0x000fea000383ffff */
.L_x_191:
[----:B0-----:R0:W1:Y:S02]  /*9960*/  SYNCS.PHASECHK.TRANS64.TRYWAIT P0, [R4+URZ], R3 ;  /* 0x00000003040075a7 */ /* 0x001064000800017f */
[----:B-1----:R-:W-:Y:S05]  /*9970*/  @!P0 NANOSLEEP.SYNCS 0x989680 ;  /* 0x009896800000895d */ /* 0x002fea0003900000 */
[----:B------:R-:W1:Y:S02]  /*9980*/  @!P0 SYNCS.PHASECHK.TRANS64 P0, [R4+URZ], R3 ;  /* 0x00000003040085a7 */ /* 0x000e64000800007f */
[----:B-1----:R-:W-:Y:S05]  /*9990*/  @!P0 BRA `(.L_x_191) ;  /* 0xfffffffc00f08947 */ /* 0x002fea000383ffff */
[----:B------:R-:W-:Y:S05]  /*99a0*/  BRA `(.L_x_201) ;  /* 0xfffffffc002c7947 */ /* 0x000fea000383ffff */
.L_x_192:
[----:B0-----:R0:W1:Y:S02]  /*99b0*/  SYNCS.PHASECHK.TRANS64.TRYWAIT P0, [R6+URZ], R5 ;  /* 0x00000005060075a7 */ /* 0x001064000800017f */
[----:B-1----:R-:W-:Y:S05]  /*99c0*/  @!P0 NANOSLEEP.SYNCS 0x989680 ;  /* 0x009896800000895d */ /* 0x002fea0003900000 */
[----:B------:R-:W1:Y:S02]  /*99d0*/  @!P0 SYNCS.PHASECHK.TRANS64 P0, [R6+URZ], R5 ;  /* 0x00000005060085a7 */ /* 0x000e64000800007f */
[----:B-1----:R-:W-:Y:S05]  /*99e0*/  @!P0 BRA `(.L_x_192) ;  /* 0xfffffffc00f08947 */ /* 0x002fea000383ffff */
[----:B------:R-:W-:Y:S05]  /*99f0*/  BRA `(.L_x_202) ;  /* 0xfffffffc00347947 */ /* 0x000fea000383ffff */
.L_x_203:
[----:B------:R-:W-:-:S00]  /*9a00*/  BRA `(.L_x_203) ;  /* 0xfffffffc00fc7947 */ /* 0x000fc0000383ffff */
[----:B------:R-:W-:-:S00]  /*9a10*/  NOP ;  /* 0x0000000000007918 */ /* 0x000fc00000000000 */
        /* <DEDUP_REMOVED lines=14> */
.L_x_204:


//--------------------- .nv.shared._ZN7cutlass13device_kernelINS_4gemm6kernel13GemmUniversalIN4cute5tupleIJiiiiEEENS1_10collective13CollectiveMmaINS1_37MainloopSm90TmaGmmaWarpSpecializedFP8ILi3ENS5_IJNS4_1CILi1EEENSA_ILi2EEESB_EEENS1_35KernelTmaWarpSpecializedCooperativeEEENS5_IJNSA_ILi256EEENSA_ILi64EEENSA_ILi128EEEEEENS_12float_e5m2_tENS5_IJlSB_lEEESK_SL_NS4_8TiledMMAINS4_8MMA_AtomIJNS4_4SM904GMMA30MMA_64x64x32_F32E5M2E5M2_SS_TNILNSP_7ScaleInE1ELSR_1EEEEEENS4_6LayoutINS5_IJSC_SB_SB_EEENS5_IJSB_NSA_ILi0EEESW_EEEEENS5_IJNS4_10UnderscoreESZ_SZ_EEEEENS4_23SM90_TMA_LOAD_MULTICASTENS4_14ComposedLayoutINS4_7SwizzleILi3ELi4ELi3EEENS4_18smem_ptr_flag_bitsILi8EEENSU_INS5_IJNSA_ILi8EEESI_EEENS5_IJSI_SB_EEEEEEEvNS4_8identityENS4_13SM90_TMA_LOADES1C_vS1D_EENS_8epilogue10collective6detail29Sm90TmaWarpSpecializedAdapterINS1H_15DefaultEpilogueISK_SL_SL_NS1G_6thread17LinearCombinationISK_Li1EffLNS1L_9ScaleType4KindE0ELNS_15FloatRoundStyleE2ESK_EENS1_15EpilogueDefaultEEEEEvvEEEEvNT_6ParamsE --------------------------
	.section	.nv.shared._ZN7cutlass13device_kernelINS_4gemm6kernel13GemmUniversalIN4cute5tupleIJiiiiEEENS1_10collective13CollectiveMmaINS1_37MainloopSm90TmaGmmaWarpSpecializedFP8ILi3ENS5_IJNS4_1CILi1EEENSA_ILi2EEESB_EEENS1_35KernelTmaWarpSpecializedCooperativeEEENS5_IJNSA_ILi256EEENSA_ILi64EEENSA_ILi128EEEEEENS_12float_e5m2_tENS5_IJlSB_lEEESK_SL_NS4_8TiledMMAINS4_8MMA_AtomIJNS4_4SM904GMMA30MMA_64x64x32_F32E5M2E5M2_SS_TNILNSP_7ScaleInE1ELSR_1EEEEEENS4_6LayoutINS5_IJSC_SB_SB_EEENS5_IJSB_NSA_ILi0EEESW_EEEEENS5_IJNS4_10UnderscoreESZ_SZ_EEEEENS4_23SM90_TMA_LOAD_MULTICASTENS4_14ComposedLayoutINS4_7SwizzleILi3ELi4ELi3EEENS4_18smem_ptr_flag_bitsILi8EEENSU_INS5_IJNSA_ILi8EEESI_EEENS5_IJSI_SB_EEEEEEEvNS4_8identityENS4_13SM90_TMA_LOADES1C_vS1D_EENS_8epilogue10collective6detail29Sm90TmaWarpSpecializedAdapterINS1H_15DefaultEpilogueISK_SL_SL_NS1G_6thread17LinearCombinationISK_Li1EffLNS1L_9ScaleType4KindE0ELNS_15FloatRoundStyleE2ESK_EENS1_15EpilogueDefaultEEEEEvvEEEEvNT_6ParamsE,"aw",@nobits
	.sectionflags	@""
	.align	16
	.zero		1024


//--------------------- .nv.shared.reserved.0     --------------------------
	.section	.nv.shared.reserved.0,"aw",@nobits
	.weak		__nv_reservedSMEM_offset_0_alias
	.size		__nv_reservedSMEM_offset_0_alias, 0, 0
	.other		__nv_reservedSMEM_offset_0_alias,@"STO_CUDA_RESERVED_SHARED STV_DEFAULT"
__nv_reservedSMEM_offset_0_alias:
	.zero		0


//--------------------- .nv.global                --------------------------
	.section	.nv.global,"aw",@nobits
.nv.global:
	.type		_ZN39_INTERNAL_67e649af_4_k_cu_c7c3e7a4_44434cute1_E,@object
	.size		_ZN39_INTERNAL_67e649af_4_k_cu_c7c3e7a4_44434cute1_E,(_ZN39_INTERNAL_67e649af_4_k_cu_c7c3e7a4_44434cuda3std3__45__cpo6cbeginE - _ZN39_INTERNAL_67e649af_4_k_cu_c7c3e7a4_44434cute1_E)
_ZN39_INTERNAL_67e649af_4_k_cu_c7c3e7a4_44434cute1_E:
	.zero		1
	.type		_ZN39_INTERNAL_67e649af_4_k_cu_c7c3e7a4_44434cuda3std3__45__cpo6cbeginE,@object
	.size		_ZN39_INTERNAL_67e649af_4_k_cu_c7c3e7a4_44434cuda3std3__45__cpo6cbeginE,(_ZN39_INTERNAL_67e649af_4_k_cu_c7c3e7a4_44434cuda3std3__48in_placeE - _ZN39_INTERNAL_67e649af_4_k_cu_c7c3e7a4_44434cuda3std3__45__cpo6cbeginE)
_ZN39_INTERNAL_67e649af_4_k_cu_c7c3e7a4_44434cuda3std3__45__cpo6cbeginE:
	.zero		1
	.type		_ZN39_INTERNAL_67e649af_4_k_cu_c7c3e7a4_44434cuda3std3__48in_placeE,@object
	.size		_ZN39_INTERNAL_67e649af_4_k_cu_c7c3e7a4_44434cuda3std3__48in_placeE,(_ZN39_INTERNAL_67e649af_4_k_cu_c7c3e7a4_44434cuda3std6ranges3__45__cpo9iter_moveE - _ZN39_INTERNAL_67e649af_4_k_cu_c7c3e7a4_44434cuda3std3__48in_placeE)
_ZN39_INTERNAL_67e649af_4_k_cu_c7c3e7a4_44434cuda3std3__48in_placeE:
	.zero		1
	.type		_ZN39_INTERNAL_67e649af_4_k_cu_c7c3e7a4_44434cuda3std6ranges3__45__cpo9iter_moveE,@object
	.size		_ZN39_INTERNAL_67e649af_4_k_cu_c7c3e7a4_44434cuda3std6ranges3__45__cpo9iter_moveE,(_ZN39_INTERNAL_67e649af_4_k_cu_c7c3e7a4_44434cuda3std3__45__cpo5beginE - _ZN39_INTERNAL_67e649af_4_k_cu_c7c3e7a4_44434cuda3std6ranges3__45__cpo9iter_moveE)
_ZN39_INTERNAL_67e649af_4_k_cu_c7c3e7a4_44434cuda3std6ranges3__45__cpo9iter_moveE:
	.zero		1
	.type		_ZN39_INTERNAL_67e649af_4_k_cu_c7c3e7a4_44434cuda3std3__45__cpo5beginE,@object
	.size		_ZN39_INTERNAL_67e649af_4_k_cu_c7c3e7a4_44434cuda3std3__45__cpo5beginE,(_ZN39_INTERNAL_67e649af_4_k_cu_c7c3e7a4_44434cuda3std3__441_GLOBAL__N__67e649af_4_k_cu_c7c3e7a4_44436ignoreE - _ZN39_INTERNAL_67e649af_4_k_cu_c7c3e7a4_44434cuda3std3__45__cpo5beginE)
_ZN39_INTERNAL_67e649af_4_k_cu_c7c3e7a4_44434cuda3std3__45__cpo5beginE:
	.zero		1
	.type		_ZN39_INTERNAL_67e649af_4_k_cu_c7c3e7a4_44434cuda3std3__441_GLOBAL__N__67e649af_4_k_cu_c7c3e7a4_44436ignoreE,@object
	.size		_ZN39_INTERNAL_67e649af_4_k_cu_c7c3e7a4_44434cuda3std3__441_GLOBAL__N__67e649af_4_k_cu_c7c3e7a4_44436ignoreE,(_ZN39_INTERNAL_67e649af_4_k_cu_c7c3e7a4_44434cute7productE - _ZN39_INTERNAL_67e649af_4_k_cu_c7c3e7a4_44434cuda3std3__441_GLOBAL__N__67e649af_4_k_cu_c7c3e7a4_44436ignoreE)
_ZN39_INTERNAL_67e649af_4_k_cu_c7c3e7a4_44434cuda3std3__441_GLOBAL__N__67e649af_4_k_cu_c7c3e7a4_44436ignoreE:
	.zero		1
	.type		_ZN39_INTERNAL_67e649af_4_k_cu_c7c3e7a4_44434cute7productE,@object
	.size		_ZN39_INTERNAL_67e649af_4_k_cu_c7c3e7a4_44434cute7productE,(_ZN39_INTERNAL_67e649af_4_k_cu_c7c3e7a4_44434cuda3std3__45__cpo3endE - _ZN39_INTERNAL_67e649af_4_k_cu_c7c3e7a4_44434cute7productE)
_ZN39_INTERNAL_67e649af_4_k_cu_c7c3e7a4_44434cute7productE:
	.zero		1
	.type		_ZN39_INTERNAL_67e649af_4_k_cu_c7c3e7a4_44434cuda3std3__45__cpo3endE,@object
	.size		_ZN39_INTERNAL_67e649af_4_k_cu_c7c3e7a4_44434cuda3std3__45__cpo3endE,(_ZN39_INTERNAL_67e649af_4_k_cu_c7c3e7a4_44434cuda3std3__419piecewise_constructE - _ZN39_INTERNAL_67e649af_4_k_cu_c7c3e7a4_44434cuda3std3__45__cpo3endE)
_ZN39_INTERNAL_67e649af_4_k_cu_c7c3e7a4_44434cuda3std3__45__cpo3endE:
	.zero		1
	.type		_ZN39_INTERNAL_67e649af_4_k_cu_c7c3e7a4_44434cuda3std3__419piecewise_constructE,@object
	.size		_ZN39_INTERNAL_67e649af_4_k_cu_c7c3e7a4_44434cuda3std3__419piecewise_constructE,(_ZN39_INTERNAL_67e649af_4_k_cu_c7c3e7a4_44434cuda3std3__45__cpo4cendE - _ZN39_INTERNAL_67e649af_4_k_cu_c7c3e7a4_44434cuda3std3__419piecewise_constructE)
_ZN39_INTERNAL_67e649af_4_k_cu_c7c3e7a4_44434cuda3std3__419piecewise_constructE:
	.zero		1
	.type		_ZN39_INTERNAL_67e649af_4_k_cu_c7c3e7a4_44434cuda3std3__45__cpo4cendE,@object
	.size		_ZN39_INTERNAL_67e649af_4_k_cu_c7c3e7a4_44434cuda3std3__45__cpo4cendE,(_ZN39_INTERNAL_67e649af_4_k_cu_c7c3e7a4_44434cuda3std6ranges3__45__cpo4swapE - _ZN39_INTERNAL_67e649af_4_k_cu_c7c3e7a4_44434cuda3std3__45__cpo4cendE)
_ZN39_INTERNAL_67e649af_4_k_cu_c7c3e7a4_44434cuda3std3__45__cpo4cendE:
	.zero		1
	.type		_ZN39_INTERNAL_67e649af_4_k_cu_c7c3e7a4_44434cuda3std6ranges3__45__cpo4swapE,@object
	.size		_ZN39_INTERNAL_67e649af_4_k_cu_c7c3e7a4_44434cuda3std6ranges3__45__cpo4swapE,(.L_7 - _ZN39_INTERNAL_67e649af_4_k_cu_c7c3e7a4_44434cuda3std6ranges3__45__cpo4swapE)
_ZN39_INTERNAL_67e649af_4_k_cu_c7c3e7a4_44434cuda3std6ranges3__45__cpo4swapE:
	.zero		1
.L_7:


//--------------------- .nv.constant0._ZN7cutlass13device_kernelINS_4gemm6kernel13GemmUniversalIN4cute5tupleIJiiiiEEENS1_10collective13CollectiveMmaINS1_37MainloopSm90TmaGmmaWarpSpecializedFP8ILi3ENS5_IJNS4_1CILi1EEENSA_ILi2EEESB_EEENS1_35KernelTmaWarpSpecializedCooperativeEEENS5_IJNSA_ILi256EEENSA_ILi64EEENSA_ILi128EEEEEENS_12float_e5m2_tENS5_IJlSB_lEEESK_SL_NS4_8TiledMMAINS4_8MMA_AtomIJNS4_4SM904GMMA30MMA_64x64x32_F32E5M2E5M2_SS_TNILNSP_7ScaleInE1ELSR_1EEEEEENS4_6LayoutINS5_IJSC_SB_SB_EEENS5_IJSB_NSA_ILi0EEESW_EEEEENS5_IJNS4_10UnderscoreESZ_SZ_EEEEENS4_23SM90_TMA_LOAD_MULTICASTENS4_14ComposedLayoutINS4_7SwizzleILi3ELi4ELi3EEENS4_18smem_ptr_flag_bitsILi8EEENSU_INS5_IJNSA_ILi8EEESI_EEENS5_IJSI_SB_EEEEEEEvNS4_8identityENS4_13SM90_TMA_LOADES1C_vS1D_EENS_8epilogue10collective6detail29Sm90TmaWarpSpecializedAdapterINS1H_15DefaultEpilogueISK_SL_SL_NS1G_6thread17LinearCombinationISK_Li1EffLNS1L_9ScaleType4KindE0ELNS_15FloatRoundStyleE2ESK_EENS1_15EpilogueDefaultEEEEEvvEEEEvNT_6ParamsE --------------------------
	.section	.nv.constant0._ZN7cutlass13device_kernelINS_4gemm6kernel13GemmUniversalIN4cute5tupleIJiiiiEEENS1_10collective13CollectiveMmaINS1_37MainloopSm90TmaGmmaWarpSpecializedFP8ILi3ENS5_IJNS4_1CILi1EEENSA_ILi2EEESB_EEENS1_35KernelTmaWarpSpecializedCooperativeEEENS5_IJNSA_ILi256EEENSA_ILi64EEENSA_ILi128EEEEEENS_12float_e5m2_tENS5_IJlSB_lEEESK_SL_NS4_8TiledMMAINS4_8MMA_AtomIJNS4_4SM904GMMA30MMA_64x64x32_F32E5M2E5M2_SS_TNILNSP_7ScaleInE1ELSR_1EEEEEENS4_6LayoutINS5_IJSC_SB_SB_EEENS5_IJSB_NSA_ILi0EEESW_EEEEENS5_IJNS4_10UnderscoreESZ_SZ_EEEEENS4_23SM90_TMA_LOAD_MULTICASTENS4_14ComposedLayoutINS4_7SwizzleILi3ELi4ELi3EEENS4_18smem_ptr_flag_bitsILi8EEENSU_INS5_IJNSA_ILi8EEESI_EEENS5_IJSI_SB_EEEEEEEvNS4_8identityENS4_13SM90_TMA_LOADES1C_vS1D_EENS_8epilogue10collective6detail29Sm90TmaWarpSpecializedAdapterINS1H_15DefaultEpilogueISK_SL_SL_NS1G_6thread17LinearCombinationISK_Li1EffLNS1L_9ScaleType4KindE0ELNS_15FloatRoundStyleE2ESK_EENS1_15EpilogueDefaultEEEEEvvEEEEvNT_6ParamsE,"a",@progbits
	.sectionflags	@""
	.align	4
.nv.constant0._ZN7cutlass13device_kernelINS_4gemm6kernel13GemmUniversalIN4cute5tupleIJiiiiEEENS1_10collective13CollectiveMmaINS1_37MainloopSm90TmaGmmaWarpSpecializedFP8ILi3ENS5_IJNS4_1CILi1EEENSA_ILi2EEESB_EEENS1_35KernelTmaWarpSpecializedCooperativeEEENS5_IJNSA_ILi256EEENSA_ILi64EEENSA_ILi128EEEEEENS_12float_e5m2_tENS5_IJlSB_lEEESK_SL_NS4_8TiledMMAINS4_8MMA_AtomIJNS4_4SM904GMMA30MMA_64x64x32_F32E5M2E5M2_SS_TNILNSP_7ScaleInE1ELSR_1EEEEEENS4_6LayoutINS5_IJSC_SB_SB_EEENS5_IJSB_NSA_ILi0EEESW_EEEEENS5_IJNS4_10UnderscoreESZ_SZ_EEEEENS4_23SM90_TMA_LOAD_MULTICASTENS4_14ComposedLayoutINS4_7SwizzleILi3ELi4ELi3EEENS4_18smem_ptr_flag_bitsILi8EEENSU_INS5_IJNSA_ILi8EEESI_EEENS5_IJSI_SB_EEEEEEEvNS4_8identityENS4_13SM90_TMA_LOADES1C_vS1D_EENS_8epilogue10collective6detail29Sm90TmaWarpSpecializedAdapterINS1H_15DefaultEpilogueISK_SL_SL_NS1G_6thread17LinearCombinationISK_Li1EffLNS1L_9ScaleType4KindE0ELNS_15FloatRoundStyleE2ESK_EENS1_15EpilogueDefaultEEEEEvvEEEEvNT_6ParamsE:
	.zero		1664


//--------------------- SYMBOLS --------------------------

	.type		.nv.reservedSmem.offset0,@object
	.size		.nv.reservedSmem.offset0,0x4
